// auto-generated by cutlass_sweep.gemm — config: {"arch": "sm_100", "cluster_m": 1, "cluster_n": 1, "dtype": "e4m3", "dtype_b": "e4m3", "layout": "nt", "stages": 0, "tile_k": 256, "tile_m": 128, "tile_n": 160}
#include "cutlass/cutlass.h"
#include "cutlass/gemm/collective/collective_builder.hpp"
#include "cutlass/gemm/device/gemm_universal_adapter.h"
#include "cutlass/gemm/kernel/gemm_universal.hpp"
#include "cutlass/epilogue/collective/collective_builder.hpp"

using ElemA = cutlass::float_e4m3_t;
using ElemB = cutlass::float_e4m3_t;
using ElemCD = cutlass::float_e4m3_t;
using Acc  = float;
using TileShape    = cute::Shape<cute::_128, cute::_160, cute::_256>;
using ClusterShape = cute::Shape<cute::_1, cute::_1, cute::_1>;

using CollectiveEpilogue = typename cutlass::epilogue::collective::CollectiveBuilder<
    cutlass::arch::Sm100, cutlass::arch::OpClassTensorOp,
    TileShape, ClusterShape,
    cutlass::epilogue::collective::EpilogueTileAuto,
    Acc, Acc,
    ElemCD, cutlass::layout::RowMajor, 128 / cutlass::sizeof_bits<ElemCD>::value,
    ElemCD, cutlass::layout::RowMajor, 128 / cutlass::sizeof_bits<ElemCD>::value,
    cutlass::epilogue::collective::EpilogueScheduleAuto
  >::CollectiveOp;

using CollectiveMainloop = typename cutlass::gemm::collective::CollectiveBuilder<
    cutlass::arch::Sm100, cutlass::arch::OpClassTensorOp,
    ElemA, cutlass::layout::RowMajor, 128 / cutlass::sizeof_bits<ElemA>::value,
    ElemB, cutlass::layout::ColumnMajor, 128 / cutlass::sizeof_bits<ElemB>::value,
    Acc,
    TileShape, ClusterShape,
    cutlass::gemm::collective::StageCountAutoCarveout<static_cast<int>(sizeof(typename CollectiveEpilogue::SharedStorage))>,
    cutlass::gemm::collective::KernelScheduleAuto
  >::CollectiveOp;

using GemmKernel = cutlass::gemm::kernel::GemmUniversal<
    cute::Shape<int,int,int,int>,
    CollectiveMainloop,
    CollectiveEpilogue
>;
using Gemm = cutlass::gemm::device::GemmUniversalAdapter<GemmKernel>;

// Force the device kernel symbol into the cubin without needing a host main.
auto* _anchor = &cutlass::device_kernel<GemmKernel>;


// ===== COMPILED SASS (sm_100a) =====

	.target	sm_100a

	.elftype	@"ET_EXEC"


//--------------------- .note.nv.tkinfo           --------------------------
	.section	.note.nv.tkinfo,"",@"SHT_NOTE"
	.sectionflags	@"SHF_NOTE_NV_TKINFO"
	.tkinfo
        /*0018*/ 	.word	0x00000002
        /*0030*/ 	.string	""
        /*0030*/ 	.string	"ptxas"
        /*0030*/ 	.string	"Cuda compilation tools, release 13.0, V13.0.88"
        /*0030*/ 	.string	"Build cuda_13.0.r13.0/compiler.36424714_0"
        /*0030*/ 	.string	"-arch sm_100a -m 64 "



//--------------------- .note.nv.cuinfo           --------------------------
	.section	.note.nv.cuinfo,"",@"SHT_NOTE"
	.sectionflags	@"SHF_NOTE_NV_CUINFO"
        /*0018*/ 	.short	0x0002
        /*001a*/ 	.short	0x0064
        /*001c*/ 	.short	0x0082
	.zero		2


//--------------------- .nv.info                  --------------------------
	.section	.nv.info,"",@"SHT_CUDA_INFO"
	.align	4


	//----- nvinfo : EIATTR_REGCOUNT
	.align		4
        /*0000*/ 	.byte	0x04, 0x2f
        /*0002*/ 	.short	(.L_19 - .L_18)
	.align		4
.L_18:
        /*0004*/ 	.word	index@(_ZN7cutlass13device_kernelINS_4gemm6kernel13GemmUniversalIN4cute5tupleIJiiiiEEENS1_10collective13CollectiveMmaINS1_35MainloopSm100TmaUmmaWarpSpecializedILi2ELi2ELi3ENS5_IJNS4_1CILi1EEESB_SB_EEEEENS5_IJNSA_ILi128EEENSA_ILi160EEENSA_ILi256EEEEEENS_12float_e4m3_tENS5_IJlSB_lEEESI_SJ_NS4_8TiledMMAINS4_8MMA_AtomIJNS4_10MMA_TraitsINS4_19SM100_MMA_F8F6F4_SSEJSI_SI_fSE_SF_NS4_17integral_constantINS4_4UMMA5MajorELSQ_0EEESR_NSO_INSP_7ScaleInELSS_0EEEST_EEEEEENS4_6LayoutISC_NS5_IJNSA_ILi0EEESX_SX_EEEEENS5_IJNS4_10UnderscoreES10_S10_EEEEENS4_13SM90_TMA_LOADENS4_14ComposedLayoutINS4_7SwizzleILi3ELi4ELi3EEENS4_18smem_ptr_flag_bitsILi8EEENSW_INS5_IJNSA_ILi8EEESE_EEENS5_IJSE_SB_EEEEEEEvNS4_8identityES13_S1D_vS1E_EENS_8epilogue10collective18CollectiveEpilogueINS1G_23Sm100TmaWarpSpecializedILi1ELi1ELi160ELb0ELb0EEEJSH_NS5_IJNSW_ISE_SB_EENSW_ISF_SB_EEEEESI_SJ_SI_SJ_NS1G_6fusion15FusionCallbacksIS1K_NS1O_17LinearCombinationISI_fSI_fLNS_15FloatRoundStyleE2EEESH_S1N_JEEENS4_5SM1004TMEM4LOAD26SM100_TMEM_LOAD_32dp32b32xES13_NS14_INS15_ILi1ELi4ELi3EEES18_NSW_INS5_IJS19_NSA_ILi32EEEEEENS5_IJS1Z_SB_EEEEEEENS4_39AutoVectorizingCopyWithAssumedAlignmentILi128EEENS4_14SM90_TMA_STOREES23_S25_S25_EEEvvEEEEvNT_6ParamsE)
        /*0008*/ 	.word	0x000000ff


	//----- nvinfo : EIATTR_FRAME_SIZE
	.align		4
.L_19:
        /*000c*/ 	.byte	0x04, 0x11
        /*000e*/ 	.short	(.L_21 - .L_20)
	.align		4
.L_20:
        /*0010*/ 	.word	index@($__internal_2_$__cuda_sm10x_tcgen05_guardrail_trap_unallocated_columns_being_dealloced)
        /*0014*/ 	.word	0x00000078


	//----- nvinfo : EIATTR_FRAME_SIZE
	.align		4
.L_21:
        /*0018*/ 	.byte	0x04, 0x11
        /*001a*/ 	.short	(.L_23 - .L_22)
	.align		4
.L_22:
        /*001c*/ 	.word	index@($__internal_1_$__cuda_sm10x_tcgen05_guardrail_trap_phase_invalid_during_alloc)
        /*0020*/ 	.word	0x00000078


	//----- nvinfo : EIATTR_FRAME_SIZE
	.align		4
.L_23:
        /*0024*/ 	.byte	0x04, 0x11
        /*0026*/ 	.short	(.L_25 - .L_24)
	.align		4
.L_24:
        /*0028*/ 	.word	index@($__internal_0_$__cuda_sm10x_tcgen05_guardrail_trap_col_being_dealloced_not_returned_by_alloc)
        /*002c*/ 	.word	0x00000078


	//----- nvinfo : EIATTR_FRAME_SIZE
	.align		4
.L_25:
        /*0030*/ 	.byte	0x04, 0x11
        /*0032*/ 	.short	(.L_27 - .L_26)
	.align		4
.L_26:
        /*0034*/ 	.word	index@(_ZN7cutlass13device_kernelINS_4gemm6kernel13GemmUniversalIN4cute5tupleIJiiiiEEENS1_10collective13CollectiveMmaINS1_35MainloopSm100TmaUmmaWarpSpecializedILi2ELi2ELi3ENS5_IJNS4_1CILi1EEESB_SB_EEEEENS5_IJNSA_ILi128EEENSA_ILi160EEENSA_ILi256EEEEEENS_12float_e4m3_tENS5_IJlSB_lEEESI_SJ_NS4_8TiledMMAINS4_8MMA_AtomIJNS4_10MMA_TraitsINS4_19SM100_MMA_F8F6F4_SSEJSI_SI_fSE_SF_NS4_17integral_constantINS4_4UMMA5MajorELSQ_0EEESR_NSO_INSP_7ScaleInELSS_0EEEST_EEEEEENS4_6LayoutISC_NS5_IJNSA_ILi0EEESX_SX_EEEEENS5_IJNS4_10UnderscoreES10_S10_EEEEENS4_13SM90_TMA_LOADENS4_14ComposedLayoutINS4_7SwizzleILi3ELi4ELi3EEENS4_18smem_ptr_flag_bitsILi8EEENSW_INS5_IJNSA_ILi8EEESE_EEENS5_IJSE_SB_EEEEEEEvNS4_8identityES13_S1D_vS1E_EENS_8epilogue10collective18CollectiveEpilogueINS1G_23Sm100TmaWarpSpecializedILi1ELi1ELi160ELb0ELb0EEEJSH_NS5_IJNSW_ISE_SB_EENSW_ISF_SB_EEEEESI_SJ_SI_SJ_NS1G_6fusion15FusionCallbacksIS1K_NS1O_17LinearCombinationISI_fSI_fLNS_15FloatRoundStyleE2EEESH_S1N_JEEENS4_5SM1004TMEM4LOAD26SM100_TMEM_LOAD_32dp32b32xES13_NS14_INS15_ILi1ELi4ELi3EEES18_NSW_INS5_IJS19_NSA_ILi32EEEEEENS5_IJS1Z_SB_EEEEEEENS4_39AutoVectorizingCopyWithAssumedAlignmentILi128EEENS4_14SM90_TMA_STOREES23_S25_S25_EEEvvEEEEvNT_6ParamsE)
        /*0038*/ 	.word	0x00000078


	//----- nvinfo : EIATTR_MIN_STACK_SIZE
	.align		4
.L_27:
        /*003c*/ 	.byte	0x04, 0x12
        /*003e*/ 	.short	(.L_29 - .L_28)
	.align		4
.L_28:
        /*0040*/ 	.word	index@(_ZN7cutlass13device_kernelINS_4gemm6kernel13GemmUniversalIN4cute5tupleIJiiiiEEENS1_10collective13CollectiveMmaINS1_35MainloopSm100TmaUmmaWarpSpecializedILi2ELi2ELi3ENS5_IJNS4_1CILi1EEESB_SB_EEEEENS5_IJNSA_ILi128EEENSA_ILi160EEENSA_ILi256EEEEEENS_12float_e4m3_tENS5_IJlSB_lEEESI_SJ_NS4_8TiledMMAINS4_8MMA_AtomIJNS4_10MMA_TraitsINS4_19SM100_MMA_F8F6F4_SSEJSI_SI_fSE_SF_NS4_17integral_constantINS4_4UMMA5MajorELSQ_0EEESR_NSO_INSP_7ScaleInELSS_0EEEST_EEEEEENS4_6LayoutISC_NS5_IJNSA_ILi0EEESX_SX_EEEEENS5_IJNS4_10UnderscoreES10_S10_EEEEENS4_13SM90_TMA_LOADENS4_14ComposedLayoutINS4_7SwizzleILi3ELi4ELi3EEENS4_18smem_ptr_flag_bitsILi8EEENSW_INS5_IJNSA_ILi8EEESE_EEENS5_IJSE_SB_EEEEEEEvNS4_8identityES13_S1D_vS1E_EENS_8epilogue10collective18CollectiveEpilogueINS1G_23Sm100TmaWarpSpecializedILi1ELi1ELi160ELb0ELb0EEEJSH_NS5_IJNSW_ISE_SB_EENSW_ISF_SB_EEEEESI_SJ_SI_SJ_NS1G_6fusion15FusionCallbacksIS1K_NS1O_17LinearCombinationISI_fSI_fLNS_15FloatRoundStyleE2EEESH_S1N_JEEENS4_5SM1004TMEM4LOAD26SM100_TMEM_LOAD_32dp32b32xES13_NS14_INS15_ILi1ELi4ELi3EEES18_NSW_INS5_IJS19_NSA_ILi32EEEEEENS5_IJS1Z_SB_EEEEEEENS4_39AutoVectorizingCopyWithAssumedAlignmentILi128EEENS4_14SM90_TMA_STOREES23_S25_S25_EEEvvEEEEvNT_6ParamsE)
        /*0044*/ 	.word	0x00000078
.L_29:


//--------------------- .nv.compat                --------------------------
	.section	.nv.compat,"",@"SHT_CUDA_COMPAT_INFO"
	.align	4
        /*0000*/ 	.byte	0x02, 0x09, 0x01, 0x00, 0x02, 0x02, 0x02, 0x00, 0x02, 0x05, 0x05, 0x00, 0x03, 0x07, 0x01, 0x01
        /*0010*/ 	.byte	0x02, 0x03, 0x01, 0x00, 0x02, 0x06, 0x01, 0x00, 0x04, 0x0b, 0x08, 0x00, 0x09, 0x00, 0x00, 0x00
        /*0020*/ 	.byte	0x00, 0x00, 0x00, 0x00


//--------------------- .nv.info._ZN7cutlass13device_kernelINS_4gemm6kernel13GemmUniversalIN4cute5tupleIJiiiiEEENS1_10collective13CollectiveMmaINS1_35MainloopSm100TmaUmmaWarpSpecializedILi2ELi2ELi3ENS5_IJNS4_1CILi1EEESB_SB_EEEEENS5_IJNSA_ILi128EEENSA_ILi160EEENSA_ILi256EEEEEENS_12float_e4m3_tENS5_IJlSB_lEEESI_SJ_NS4_8TiledMMAINS4_8MMA_AtomIJNS4_10MMA_TraitsINS4_19SM100_MMA_F8F6F4_SSEJSI_SI_fSE_SF_NS4_17integral_constantINS4_4UMMA5MajorELSQ_0EEESR_NSO_INSP_7ScaleInELSS_0EEEST_EEEEEENS4_6LayoutISC_NS5_IJNSA_ILi0EEESX_SX_EEEEENS5_IJNS4_10UnderscoreES10_S10_EEEEENS4_13SM90_TMA_LOADENS4_14ComposedLayoutINS4_7SwizzleILi3ELi4ELi3EEENS4_18smem_ptr_flag_bitsILi8EEENSW_INS5_IJNSA_ILi8EEESE_EEENS5_IJSE_SB_EEEEEEEvNS4_8identityES13_S1D_vS1E_EENS_8epilogue10collective18CollectiveEpilogueINS1G_23Sm100TmaWarpSpecializedILi1ELi1ELi160ELb0ELb0EEEJSH_NS5_IJNSW_ISE_SB_EENSW_ISF_SB_EEEEESI_SJ_SI_SJ_NS1G_6fusion15FusionCallbacksIS1K_NS1O_17LinearCombinationISI_fSI_fLNS_15FloatRoundStyleE2EEESH_S1N_JEEENS4_5SM1004TMEM4LOAD26SM100_TMEM_LOAD_32dp32b32xES13_NS14_INS15_ILi1ELi4ELi3EEES18_NSW_INS5_IJS19_NSA_ILi32EEEEEENS5_IJS1Z_SB_EEEEEEENS4_39AutoVectorizingCopyWithAssumedAlignmentILi128EEENS4_14SM90_TMA_STOREES23_S25_S25_EEEvvEEEEvNT_6ParamsE --------------------------
	.section	.nv.info._ZN7cutlass13device_kernelINS_4gemm6kernel13GemmUniversalIN4cute5tupleIJiiiiEEENS1_10collective13CollectiveMmaINS1_35MainloopSm100TmaUmmaWarpSpecializedILi2ELi2ELi3ENS5_IJNS4_1CILi1EEESB_SB_EEEEENS5_IJNSA_ILi128EEENSA_ILi160EEENSA_ILi256EEEEEENS_12float_e4m3_tENS5_IJlSB_lEEESI_SJ_NS4_8TiledMMAINS4_8MMA_AtomIJNS4_10MMA_TraitsINS4_19SM100_MMA_F8F6F4_SSEJSI_SI_fSE_SF_NS4_17integral_constantINS4_4UMMA5MajorELSQ_0EEESR_NSO_INSP_7ScaleInELSS_0EEEST_EEEEEENS4_6LayoutISC_NS5_IJNSA_ILi0EEESX_SX_EEEEENS5_IJNS4_10UnderscoreES10_S10_EEEEENS4_13SM90_TMA_LOADENS4_14ComposedLayoutINS4_7SwizzleILi3ELi4ELi3EEENS4_18smem_ptr_flag_bitsILi8EEENSW_INS5_IJNSA_ILi8EEESE_EEENS5_IJSE_SB_EEEEEEEvNS4_8identityES13_S1D_vS1E_EENS_8epilogue10collective18CollectiveEpilogueINS1G_23Sm100TmaWarpSpecializedILi1ELi1ELi160ELb0ELb0EEEJSH_NS5_IJNSW_ISE_SB_EENSW_ISF_SB_EEEEESI_SJ_SI_SJ_NS1G_6fusion15FusionCallbacksIS1K_NS1O_17LinearCombinationISI_fSI_fLNS_15FloatRoundStyleE2EEESH_S1N_JEEENS4_5SM1004TMEM4LOAD26SM100_TMEM_LOAD_32dp32b32xES13_NS14_INS15_ILi1ELi4ELi3EEES18_NSW_INS5_IJS19_NSA_ILi32EEEEEENS5_IJS1Z_SB_EEEEEEENS4_39AutoVectorizingCopyWithAssumedAlignmentILi128EEENS4_14SM90_TMA_STOREES23_S25_S25_EEEvvEEEEvNT_6ParamsE,"",@"SHT_CUDA_INFO"
	.sectionflags	@""
	.align	4


	//----- nvinfo : EIATTR_CUDA_API_VERSION
	.align		4
        /*0000*/ 	.byte	0x04, 0x37
        /*0002*/ 	.short	(.L_31 - .L_30)
.L_30:
        /*0004*/ 	.word	0x00000082


	//----- nvinfo : EIATTR_KPARAM_INFO
	.align		4
.L_31:
        /*0008*/ 	.byte	0x04, 0x17
        /*000a*/ 	.short	(.L_33 - .L_32)
.L_32:
        /*000c*/ 	.word	0x00000000
        /*0010*/ 	.short	0x0000
        /*0012*/ 	.short	0x0000
        /*0014*/ 	.byte	0x00, 0xf0, 0x01, 0x20


	//----- nvinfo : EIATTR_AT_ENTRY_FRAGMENTS
	.align		4
.L_33:
        /*0018*/ 	.byte	0x04, 0x4f
        /*001a*/ 	.short	(.L_35 - .L_34)


	//   ....[0]....
.L_34:
        /*001c*/ 	.word	0x00000006


	//----- nvinfo : EIATTR_RESERVED_SMEM_USED
	.align		4
.L_35:
        /*0020*/ 	.byte	0x01, 0x41
	.zero		2


	//----- nvinfo : EIATTR_SPARSE_MMA_MASK
	.align		4
        /*0024*/ 	.byte	0x03, 0x50
        /*0026*/ 	.short	0x0000


	//----- nvinfo : EIATTR_TCGEN05_1CTA_USED
	.align		4
        /*0028*/ 	.byte	0x01, 0x51
	.zero		2


	//----- nvinfo : EIATTR_MAXREG_COUNT
	.align		4
        /*002c*/ 	.byte	0x03, 0x1b
        /*002e*/ 	.short	0x00ff


	//----- nvinfo : EIATTR_NUM_BARRIERS
	.align		4
        /*0030*/ 	.byte	0x02, 0x4c
        /*0032*/ 	.byte	0x07
	.zero		1


	//----- nvinfo : EIATTR_EXTERNS
	.align		4
        /*0034*/ 	.byte	0x04, 0x0f
        /*0036*/ 	.short	(.L_37 - .L_36)


	//   ....[0]....
	.align		4
.L_36:
        /*0038*/ 	.word	index@(__assertfail)


	//----- nvinfo : EIATTR_ANNOTATIONS
	.align		4
.L_37:
        /*003c*/ 	.byte	0x04, 0x55
        /*003e*/ 	.short	(.L_39 - .L_38)


	//   ....[0]....
.L_38:
        /*0040*/ 	.word	0x00000001
        /*0044*/ 	.byte	0xb0, 0x00, 0x00, 0x00, 0x01, 0x00, 0x00, 0x00, 0x50, 0x01, 0x00, 0x00, 0x01, 0x00, 0x00, 0x00
        /* <DEDUP_REMOVED lines=46> */
        /*0334*/ 	.byte	0x10, 0x96, 0x00, 0x00


	//----- nvinfo : EIATTR_MERCURY_ISA_VERSION
	.align		4
.L_39:
        /*0338*/ 	.byte	0x03, 0x5f
        /*033a*/ 	.short	0x0101


	//----- nvinfo : EIATTR_INT_WARP_WIDE_INSTR_OFFSETS
	.align		4
        /*033c*/ 	.byte	0x04, 0x31
        /*033e*/ 	.short	(.L_41 - .L_40)


	//   ....[0]....
.L_40:
        /*0340*/ 	.word	0x00003ae0


	//   ....[1]....
        /*0344*/ 	.word	0x00003b00


	//   ....[2]....
        /*0348*/ 	.word	0x00003b30


	//   ....[3]....
        /*034c*/ 	.word	0x00004760


	//   ....[4]....
        /*0350*/ 	.word	0x000047e0


	//   ....[5]....
        /*0354*/ 	.word	0x00004840


	//   ....[6]....
        /*0358*/ 	.word	0x000048a0


	//   ....[7]....
        /*035c*/ 	.word	0x00004960


	//   ....[8]....
        /*0360*/ 	.word	0x00004980


	//----- nvinfo : EIATTR_COOP_GROUP_MASK_REGIDS
	.align		4
.L_41:
        /*0364*/ 	.byte	0x04, 0x29
        /*0366*/ 	.short	(.L_43 - .L_42)


	//   ....[0]....
.L_42:
        /*0368*/ 	.word	0xffffffff


	//   ....[1]....
        /*036c*/ 	.word	0xffffffff


	//   ....[2]....
        /*0370*/ 	.word	0xffffffff


	//   ....[3]....
        /*0374*/ 	.word	0xffffffff


	//   ....[4]....
        /*0378*/ 	.word	0xffffffff


	//   ....[5]....
        /*037c*/ 	.word	0xffffffff


	//   ....[6]....
        /*0380*/ 	.word	0xffffffff


	//   ....[7]....
        /*0384*/ 	.word	0xffffffff


	//   ....[8]....
        /*0388*/ 	.word	0xffffffff


	//   ....[9]....
        /*038c*/ 	.word	0xffffffff


	//   ....[10]....
        /*0390*/ 	.word	0xffffffff


	//   ....[11]....
        /*0394*/ 	.word	0xffffffff


	//   ....[12]....
        /*0398*/ 	.word	0xffffffff


	//----- nvinfo : EIATTR_COOP_GROUP_INSTR_OFFSETS
	.align		4
.L_43:
        /*039c*/ 	.byte	0x04, 0x28
        /*039e*/ 	.short	(.L_45 - .L_44)


	//   ....[0]....
.L_44:
        /*03a0*/ 	.word	0x00000080


	//   ....[1]....
        /*03a4*/ 	.word	0x00000520


	//   ....[2]....
        /*03a8*/ 	.word	0x00000650


	//   ....[3]....
        /*03ac*/ 	.word	0x00000790


	//   ....[4]....
        /*03b0*/ 	.word	0x00000890


	//   ....[5]....
        /*03b4*/ 	.word	0x00000a00


	//   ....[6]....
        /*03b8*/ 	.word	0x00000b80


	//   ....[7]....
        /*03bc*/ 	.word	0x00001e90


	//   ....[8]....
        /*03c0*/ 	.word	0x00002c20


	//   ....[9]....
        /*03c4*/ 	.word	0x00002e30


	//   ....[10]....
        /*03c8*/ 	.word	0x00002e60


	//   ....[11]....
        /*03cc*/ 	.word	0x000039c0


	//   ....[12]....
        /*03d0*/ 	.word	0x00003bf0


	//----- nvinfo : EIATTR_VRC_CTA_INIT_COUNT
	.align		4
.L_45:
        /*03d4*/ 	.byte	0x02, 0x4a
        /*03d6*/ 	.byte	0x80
	.zero		1


	//----- nvinfo : EIATTR_SYSCALL_OFFSETS
	.align		4
        /*03d8*/ 	.byte	0x04, 0x46
        /*03da*/ 	.short	(.L_47 - .L_46)


	//   ....[0]....
.L_46:
        /*03dc*/ 	.word	0x00005390


	//   ....[1]....
        /*03e0*/ 	.word	0x000054c0


	//   ....[2]....
        /*03e4*/ 	.word	0x00006090


	//   ....[3]....
        /*03e8*/ 	.word	0x00006200


	//   ....[4]....
        /*03ec*/ 	.word	0x00006370


	//   ....[5]....
        /*03f0*/ 	.word	0x000064e0


	//   ....[6]....
        /*03f4*/ 	.word	0x00006650


	//----- nvinfo : EIATTR_MBARRIER_INSTR_OFFSETS
	.align		4
.L_47:
        /*03f8*/ 	.byte	0x04, 0x39
        /*03fa*/ 	.short	(.L_49 - .L_48)


	//   ....[0]....
.L_48:
        /*03fc*/ 	.word	0x00000600
        /*0400*/ 	.word	0x000000ff
        /*0404*/ 	.word	0x00000000
        /*0408*/ 	.short	0x0100
        /*040a*/ 	.byte	0x04
	.zero		1


	//   ....[1]....
        /*040c*/ 	.word	0x00000610
        /*0410*/ 	.word	0x000000ff
        /*0414*/ 	.word	0x00000010
        /*0418*/ 	.short	0x0100
        /*041a*/ 	.byte	0x04
	.zero		1


	//   ....[2]....
        /*041c*/ 	.word	0x00000620
        /*0420*/ 	.word	0x000000ff
        /*0424*/ 	.word	0x00000008
        /*0428*/ 	.short	0x0100
        /*042a*/ 	.byte	0x04
	.zero		1


	//   ....[3]....
        /*042c*/ 	.word	0x00000630
        /*0430*/ 	.word	0x000000ff
        /*0434*/ 	.word	0x00000018
        /*0438*/ 	.short	0x0100
        /*043a*/ 	.byte	0x04
	.zero		1


	//   ....[4]....
        /*043c*/ 	.word	0x00000760
        /*0440*/ 	.word	0x000000ff
        /*0444*/ 	.word	0x00000020
        /*0448*/ 	.short	0x0100
        /*044a*/ 	.byte	0x04
	.zero		1


	//   ....[5]....
        /*044c*/ 	.word	0x00000770
        /*0450*/ 	.word	0x000000ff
        /*0454*/ 	.word	0x00000028
        /*0458*/ 	.short	0x0100
        /*045a*/ 	.byte	0x04
	.zero		1


	//   ....[6]....
        /*045c*/ 	.word	0x00000860
        /*0460*/ 	.word	0x000000ff
        /*0464*/ 	.word	0x00000030
        /*0468*/ 	.short	0x0100
        /*046a*/ 	.byte	0x06
	.zero		1


	//   ....[7]....
        /*046c*/ 	.word	0x00000870
        /*0470*/ 	.word	0x000000ff
        /*0474*/ 	.word	0x00000038
        /*0478*/ 	.short	0x0100
        /*047a*/ 	.byte	0x06
	.zero		1


	//   ....[8]....
        /*047c*/ 	.word	0x000009b0
        /*0480*/ 	.word	0x000000ff
        /*0484*/ 	.word	0x00000040
        /*0488*/ 	.short	0x0100
        /*048a*/ 	.byte	0x06
	.zero		1


	//   ....[9]....
        /*048c*/ 	.word	0x000009c0
        /*0490*/ 	.word	0x000000ff
        /*0494*/ 	.word	0x00000050
        /*0498*/ 	.short	0x0100
        /*049a*/ 	.byte	0x06
	.zero		1


	//   ....[10]....
        /*049c*/ 	.word	0x000009d0
        /*04a0*/ 	.word	0x000000ff
        /*04a4*/ 	.word	0x00000048
        /*04a8*/ 	.short	0x0100
        /*04aa*/ 	.byte	0x06
	.zero		1


	//   ....[11]....
        /*04ac*/ 	.word	0x000009e0
        /*04b0*/ 	.word	0x000000ff
        /*04b4*/ 	.word	0x00000058
        /*04b8*/ 	.short	0x0100
        /*04ba*/ 	.byte	0x06
	.zero		1


	//   ....[12]....
        /*04bc*/ 	.word	0x00000b10
        /*04c0*/ 	.word	0x000000ff
        /*04c4*/ 	.word	0x00000060
        /*04c8*/ 	.short	0x0100
        /*04ca*/ 	.byte	0x04
	.zero		1


	//   ....[13]....
        /*04cc*/ 	.word	0x00000b20
        /*04d0*/ 	.word	0x000000ff
        /*04d4*/ 	.word	0x00000078
        /*04d8*/ 	.short	0x0100
        /*04da*/ 	.byte	0x04
	.zero		1


	//   ....[14]....
        /*04dc*/ 	.word	0x00000b30
        /*04e0*/ 	.word	0x000000ff
        /*04e4*/ 	.word	0x00000068
        /*04e8*/ 	.short	0x0100
        /*04ea*/ 	.byte	0x04
	.zero		1


	//   ....[15]....
        /*04ec*/ 	.word	0x00000b40
        /*04f0*/ 	.word	0x000000ff
        /*04f4*/ 	.word	0x00000080
        /*04f8*/ 	.short	0x0100
        /*04fa*/ 	.byte	0x04
	.zero		1


	//   ....[16]....
        /*04fc*/ 	.word	0x00000b50
        /*0500*/ 	.word	0x000000ff
        /*0504*/ 	.word	0x00000070
        /*0508*/ 	.short	0x0100
        /*050a*/ 	.byte	0x04
	.zero		1


	//   ....[17]....
        /*050c*/ 	.word	0x00000b60
        /*0510*/ 	.word	0x000000ff
        /*0514*/ 	.word	0x00000088
        /*0518*/ 	.short	0x0100
        /*051a*/ 	.byte	0x04
	.zero		1


	//   ....[18]....
        /*051c*/ 	.word	0x00000c70
        /*0520*/ 	.word	0x000000ff
        /*0524*/ 	.word	0x00000090
        /*0528*/ 	.short	0x0100
        /*052a*/ 	.byte	0x04
	.zero		1


	//   ....[19]....
        /*052c*/ 	.word	0x00000c80
        /*0530*/ 	.word	0x000000ff
        /*0534*/ 	.word	0x000000a0
        /*0538*/ 	.short	0x0100
        /*053a*/ 	.byte	0x04
	.zero		1


	//   ....[20]....
        /*053c*/ 	.word	0x00000c90
        /*0540*/ 	.word	0x000000ff
        /*0544*/ 	.word	0x00000098
        /*0548*/ 	.short	0x0100
        /*054a*/ 	.byte	0x04
	.zero		1


	//   ....[21]....
        /*054c*/ 	.word	0x00000ca0
        /*0550*/ 	.word	0x000000ff
        /*0554*/ 	.word	0x000000a8
        /*0558*/ 	.short	0x0100
        /*055a*/ 	.byte	0x04
	.zero		1


	//   ....[22]....
        /*055c*/ 	.word	0x00001650
        /*0560*/ 	.word	0x00000003
        /*0564*/ 	.word	0x000000a0
        /*0568*/ 	.short	0x010a
        /*056a*/ 	.byte	0xff
	.zero		1


	//   ....[23]....
        /*056c*/ 	.word	0x00001680
        /*0570*/ 	.word	0x00000003
        /*0574*/ 	.word	0x00000090
        /*0578*/ 	.short	0x0101
        /*057a*/ 	.byte	0xff
	.zero		1


	//   ....[24]....
        /*057c*/ 	.word	0x00001750
        /*0580*/ 	.word	0x000000ff
        /*0584*/ 	.word	0x00000010
        /*0588*/ 	.short	0x010a
        /*058a*/ 	.byte	0x06
	.zero		1


	//   ....[25]....
        /*058c*/ 	.word	0x000017d0
        /*0590*/ 	.word	0x000000ff
        /*0594*/ 	.word	0x00000010
        /*0598*/ 	.short	0x010a
        /*059a*/ 	.byte	0x21
	.zero		1


	//   ....[26]....
        /*059c*/ 	.word	0x00001920
        /*05a0*/ 	.word	0x000000ff
        /*05a4*/ 	.word	0x00000010
        /*05a8*/ 	.short	0x010a
        /*05aa*/ 	.byte	0x07
	.zero		1


	//   ....[27]....
        /*05ac*/ 	.word	0x00001af0
        /*05b0*/ 	.word	0x000000ff
        /*05b4*/ 	.word	0x00000038
        /*05b8*/ 	.short	0x0101
        /*05ba*/ 	.byte	0x04
	.zero		1


	//   ....[28]....
        /*05bc*/ 	.word	0x00001b10
        /*05c0*/ 	.word	0x000000ff
        /*05c4*/ 	.word	0x00000010
        /*05c8*/ 	.short	0x010a
        /*05ca*/ 	.byte	0x06
	.zero		1


	//   ....[29]....
        /*05cc*/ 	.word	0x00001b90
        /*05d0*/ 	.word	0x000000ff
        /*05d4*/ 	.word	0x00000010
        /*05d8*/ 	.short	0x010a
        /*05da*/ 	.byte	0x21
	.zero		1


	//   ....[30]....
        /*05dc*/ 	.word	0x00001ce0
        /*05e0*/ 	.word	0x000000ff
        /*05e4*/ 	.word	0x00000010
        /*05e8*/ 	.short	0x010a
        /*05ea*/ 	.byte	0x07
	.zero		1


	//   ....[31]....
        /*05ec*/ 	.word	0x00001ec0
        /*05f0*/ 	.word	0x00000003
        /*05f4*/ 	.word	0x00000040
        /*05f8*/ 	.short	0x010a
        /*05fa*/ 	.byte	0xff
	.zero		1


	//   ....[32]....
        /*05fc*/ 	.word	0x00002010
        /*0600*/ 	.word	0x00000000
        /*0604*/ 	.word	0x00000000
        /*0608*/ 	.short	0x0101
        /*060a*/ 	.byte	0xff
	.zero		1


	//   ....[33]....
        /*060c*/ 	.word	0x000025b0
        /*0610*/ 	.word	0x000000ff
        /*0614*/ 	.word	0x00000000
        /*0618*/ 	.short	0x010a
        /*061a*/ 	.byte	0x04
	.zero		1


	//   ....[34]....
        /*061c*/ 	.word	0x00002650
        /*0620*/ 	.word	0x00000000
        /*0624*/ 	.word	0x00000000
        /*0628*/ 	.short	0x010a
        /*062a*/ 	.byte	0xff
	.zero		1


	//   ....[35]....
        /*062c*/ 	.word	0x00002770
        /*0630*/ 	.word	0x00000002
        /*0634*/ 	.word	0x00000090
        /*0638*/ 	.short	0x010a
        /*063a*/ 	.byte	0xff
	.zero		1


	//   ....[36]....
        /*063c*/ 	.word	0x000027d0
        /*0640*/ 	.word	0x00000004
        /*0644*/ 	.word	0x00000000
        /*0648*/ 	.short	0x0101
        /*064a*/ 	.byte	0xff
	.zero		1


	//   ....[37]....
        /*064c*/ 	.word	0x000027f0
        /*0650*/ 	.word	0x000000ff
        /*0654*/ 	.word	0x00000050
        /*0658*/ 	.short	0x010a
        /*065a*/ 	.byte	0x04
	.zero		1


	//   ....[38]....
        /*065c*/ 	.word	0x00002910
        /*0660*/ 	.word	0x00000002
        /*0664*/ 	.word	0x00000040
        /*0668*/ 	.short	0x010a
        /*066a*/ 	.byte	0xff
	.zero		1


	//   ....[39]....
        /*066c*/ 	.word	0x00002a20
        /*0670*/ 	.word	0x00000002
        /*0674*/ 	.word	0x00000000
        /*0678*/ 	.short	0x0101
        /*067a*/ 	.byte	0xff
	.zero		1


	//   ....[40]....
        /*067c*/ 	.word	0x00002ab0
        /*0680*/ 	.word	0x000000ff
        /*0684*/ 	.word	0x00000050
        /*0688*/ 	.short	0x0106
        /*068a*/ 	.byte	0x04
	.zero		1


	//   ....[41]....
        /*068c*/ 	.word	0x00002ad0
        /*0690*/ 	.word	0x000000ff
        /*0694*/ 	.word	0x00000050
        /*0698*/ 	.short	0x010a
        /*069a*/ 	.byte	0x04
	.zero		1


	//   ....[42]....
        /*069c*/ 	.word	0x00002b60
        /*06a0*/ 	.word	0x000000ff
        /*06a4*/ 	.word	0x00000050
        /*06a8*/ 	.short	0x0106
        /*06aa*/ 	.byte	0x07
	.zero		1


	//   ....[43]....
        /*06ac*/ 	.word	0x00002ba0
        /*06b0*/ 	.word	0x00000000
        /*06b4*/ 	.word	0x00000050
        /*06b8*/ 	.short	0x010a
        /*06ba*/ 	.byte	0xff
	.zero		1


	//   ....[44]....
        /*06bc*/ 	.word	0x00003160
        /*06c0*/ 	.word	0x00000000
        /*06c4*/ 	.word	0x00000040
        /*06c8*/ 	.short	0x010a
        /*06ca*/ 	.byte	0xff
	.zero		1


	//   ....[45]....
        /*06cc*/ 	.word	0x00003270
        /*06d0*/ 	.word	0x00000003
        /*06d4*/ 	.word	0x00000000
        /*06d8*/ 	.short	0x0101
        /*06da*/ 	.byte	0xff
	.zero		1


	//   ....[46]....
        /*06dc*/ 	.word	0x00003280
        /*06e0*/ 	.word	0x000000ff
        /*06e4*/ 	.word	0x00000000
        /*06e8*/ 	.short	0x010a
        /*06ea*/ 	.byte	0x05
	.zero		1


	//   ....[47]....
        /*06ec*/ 	.word	0x00003290
        /*06f0*/ 	.word	0x000000ff
        /*06f4*/ 	.word	0x00000078
        /*06f8*/ 	.short	0x010a
        /*06fa*/ 	.byte	0x2d
	.zero		1


	//   ....[48]....
        /*06fc*/ 	.word	0x00003360
        /*0700*/ 	.word	0x000000ff
        /*0704*/ 	.word	0x00000000
        /*0708*/ 	.short	0x010a
        /*070a*/ 	.byte	0x07
	.zero		1


	//   ....[49]....
        /*070c*/ 	.word	0x000034a0
        /*0710*/ 	.word	0x000000ff
        /*0714*/ 	.word	0x00000000
        /*0718*/ 	.short	0x010a
        /*071a*/ 	.byte	0x06
	.zero		1


	//   ....[50]....
        /*071c*/ 	.word	0x00003880
        /*0720*/ 	.word	0x000000ff
        /*0724*/ 	.word	0x00000000
        /*0728*/ 	.short	0x010a
        /*072a*/ 	.byte	0x04
	.zero		1


	//   ....[51]....
        /*072c*/ 	.word	0x00003910
        /*0730*/ 	.word	0x000000ff
        /*0734*/ 	.word	0x00000000
        /*0738*/ 	.short	0x010a
        /*073a*/ 	.byte	0x05
	.zero		1


	//   ....[52]....
        /*073c*/ 	.word	0x000039a0
        /*0740*/ 	.word	0x000000ff
        /*0744*/ 	.word	0x00000000
        /*0748*/ 	.short	0x010a
        /*074a*/ 	.byte	0x04
	.zero		1


	//   ....[53]....
        /*074c*/ 	.word	0x00003e80
        /*0750*/ 	.word	0x00000003
        /*0754*/ 	.word	0x00000040
        /*0758*/ 	.short	0x010a
        /*075a*/ 	.byte	0xff
	.zero		1


	//   ....[54]....
        /*075c*/ 	.word	0x00003ff0
        /*0760*/ 	.word	0x00000000
        /*0764*/ 	.word	0x00000000
        /*0768*/ 	.short	0x0101
        /*076a*/ 	.byte	0xff
	.zero		1


	//   ....[55]....
        /*076c*/ 	.word	0x000044b0
        /*0770*/ 	.word	0x000000ff
        /*0774*/ 	.word	0x00000038
        /*0778*/ 	.short	0x010a
        /*077a*/ 	.byte	0x1d
	.zero		1


	//   ....[56]....
        /*077c*/ 	.word	0x00004680
        /*0780*/ 	.word	0x000000ff
        /*0784*/ 	.word	0x00000028
        /*0788*/ 	.short	0x010a
        /*078a*/ 	.byte	0x1d
	.zero		1


	//   ....[57]....
        /*078c*/ 	.word	0x000049a0
        /*0790*/ 	.word	0x000000ff
        /*0794*/ 	.word	0x00000020
        /*0798*/ 	.short	0x010b
        /*079a*/ 	.byte	0x1d
	.zero		1


	//   ....[58]....
        /*079c*/ 	.word	0x000049b0
        /*07a0*/ 	.word	0x000000ff
        /*07a4*/ 	.word	0x00000000
        /*07a8*/ 	.short	0x0101
        /*07aa*/ 	.byte	0x2c
	.zero		1


	//   ....[59]....
        /*07ac*/ 	.word	0x000049f0
        /*07b0*/ 	.word	0x00000000
        /*07b4*/ 	.word	0x00000028
        /*07b8*/ 	.short	0x010a
        /*07ba*/ 	.byte	0xff
	.zero		1


	//   ....[60]....
        /*07bc*/ 	.word	0x00004c00
        /*07c0*/ 	.word	0x000000ff
        /*07c4*/ 	.word	0x00000040
        /*07c8*/ 	.short	0x010a
        /*07ca*/ 	.byte	0x04
	.zero		1


	//   ....[61]....
        /*07cc*/ 	.word	0x00004cd0
        /*07d0*/ 	.word	0x000000ff
        /*07d4*/ 	.word	0x00000000
        /*07d8*/ 	.short	0x0101
        /*07da*/ 	.byte	0x04
	.zero		1


	//   ....[62]....
        /*07dc*/ 	.word	0x000059a0
        /*07e0*/ 	.word	0x000000ff
        /*07e4*/ 	.word	0x00000020
        /*07e8*/ 	.short	0x010a
        /*07ea*/ 	.byte	0x2c
	.zero		1


	//   ....[63]....
        /*07ec*/ 	.word	0x000059b0
        /*07f0*/ 	.word	0x00000016
        /*07f4*/ 	.word	0x00000060
        /*07f8*/ 	.short	0x010a
        /*07fa*/ 	.byte	0xff
	.zero		1


	//   ....[64]....
        /*07fc*/ 	.word	0x00005be0
        /*0800*/ 	.word	0x000000ff
        /*0804*/ 	.word	0x00000020
        /*0808*/ 	.short	0x010a
        /*080a*/ 	.byte	0x2c
	.zero		1


	//   ....[65]....
        /*080c*/ 	.word	0x00005eb0
        /*0810*/ 	.word	0x000000ff
        /*0814*/ 	.word	0x00000000
        /*0818*/ 	.short	0x0101
        /*081a*/ 	.byte	0x04
	.zero		1


	//   ....[66]....
        /*081c*/ 	.word	0x00005f70
        /*0820*/ 	.word	0x00000016
        /*0824*/ 	.word	0x00000060
        /*0828*/ 	.short	0x010a
        /*082a*/ 	.byte	0xff
	.zero		1


	//   ....[67]....
        /*082c*/ 	.word	0x000086b0
        /*0830*/ 	.word	0x000000ff
        /*0834*/ 	.word	0x00000000
        /*0838*/ 	.short	0x0101
        /*083a*/ 	.byte	0x04
	.zero		1


	//   ....[68]....
        /*083c*/ 	.word	0x00009a20
        /*0840*/ 	.word	0x00000003
        /*0844*/ 	.word	0x000000a0
        /*0848*/ 	.short	0x010a
        /*084a*/ 	.byte	0xff
	.zero		1


	//   ....[69]....
        /*084c*/ 	.word	0x00009a80
        /*0850*/ 	.word	0x00000000
        /*0854*/ 	.word	0x00000010
        /*0858*/ 	.short	0x010a
        /*085a*/ 	.byte	0xff
	.zero		1


	//   ....[70]....
        /*085c*/ 	.word	0x00009ae0
        /*0860*/ 	.word	0x00000000
        /*0864*/ 	.word	0x00000010
        /*0868*/ 	.short	0x010a
        /*086a*/ 	.byte	0xff
	.zero		1


	//   ....[71]....
        /*086c*/ 	.word	0x00009b30
        /*0870*/ 	.word	0x00000003
        /*0874*/ 	.word	0x00000040
        /*0878*/ 	.short	0x010a
        /*087a*/ 	.byte	0xff
	.zero		1


	//   ....[72]....
        /*087c*/ 	.word	0x00009b90
        /*0880*/ 	.word	0x00000000
        /*0884*/ 	.word	0x00000000
        /*0888*/ 	.short	0x010a
        /*088a*/ 	.byte	0xff
	.zero		1


	//   ....[73]....
        /*088c*/ 	.word	0x00009be0
        /*0890*/ 	.word	0x00000002
        /*0894*/ 	.word	0x00000090
        /*0898*/ 	.short	0x010a
        /*089a*/ 	.byte	0xff
	.zero		1


	//   ....[74]....
        /*089c*/ 	.word	0x00009c40
        /*08a0*/ 	.word	0x00000002
        /*08a4*/ 	.word	0x00000050
        /*08a8*/ 	.short	0x010a
        /*08aa*/ 	.byte	0xff
	.zero		1


	//   ....[75]....
        /*08ac*/ 	.word	0x00009c90
        /*08b0*/ 	.word	0x00000002
        /*08b4*/ 	.word	0x00000040
        /*08b8*/ 	.short	0x010a
        /*08ba*/ 	.byte	0xff
	.zero		1


	//   ....[76]....
        /*08bc*/ 	.word	0x00009cf0
        /*08c0*/ 	.word	0x00000000
        /*08c4*/ 	.word	0x00000050
        /*08c8*/ 	.short	0x010a
        /*08ca*/ 	.byte	0xff
	.zero		1


	//   ....[77]....
        /*08cc*/ 	.word	0x00009d40
        /*08d0*/ 	.word	0x00000000
        /*08d4*/ 	.word	0x00000040
        /*08d8*/ 	.short	0x010a
        /*08da*/ 	.byte	0xff
	.zero		1


	//   ....[78]....
        /*08dc*/ 	.word	0x00009da0
        /*08e0*/ 	.word	0x00000003
        /*08e4*/ 	.word	0x00000078
        /*08e8*/ 	.short	0x010a
        /*08ea*/ 	.byte	0xff
	.zero		1


	//   ....[79]....
        /*08ec*/ 	.word	0x00009e00
        /*08f0*/ 	.word	0x00000000
        /*08f4*/ 	.word	0x00000000
        /*08f8*/ 	.short	0x010a
        /*08fa*/ 	.byte	0xff
	.zero		1


	//   ....[80]....
        /*08fc*/ 	.word	0x00009e60
        /*0900*/ 	.word	0x00000000
        /*0904*/ 	.word	0x00000000
        /*0908*/ 	.short	0x010a
        /*090a*/ 	.byte	0xff
	.zero		1


	//   ....[81]....
        /*090c*/ 	.word	0x00009ec0
        /*0910*/ 	.word	0x00000000
        /*0914*/ 	.word	0x00000000
        /*0918*/ 	.short	0x010a
        /*091a*/ 	.byte	0xff
	.zero		1


	//   ....[82]....
        /*091c*/ 	.word	0x00009f20
        /*0920*/ 	.word	0x00000000
        /*0924*/ 	.word	0x00000000
        /*0928*/ 	.short	0x010a
        /*092a*/ 	.byte	0xff
	.zero		1


	//   ....[83]....
        /*092c*/ 	.word	0x00009f70
        /*0930*/ 	.word	0x00000003
        /*0934*/ 	.word	0x00000040
        /*0938*/ 	.short	0x010a
        /*093a*/ 	.byte	0xff
	.zero		1


	//   ....[84]....
        /*093c*/ 	.word	0x00009fd0
        /*0940*/ 	.word	0x00000000
        /*0944*/ 	.word	0x00000038
        /*0948*/ 	.short	0x010a
        /*094a*/ 	.byte	0xff
	.zero		1


	//   ....[85]....
        /*094c*/ 	.word	0x0000a030
        /*0950*/ 	.word	0x00000003
        /*0954*/ 	.word	0x00000028
        /*0958*/ 	.short	0x010a
        /*095a*/ 	.byte	0xff
	.zero		1


	//   ....[86]....
        /*095c*/ 	.word	0x0000a090
        /*0960*/ 	.word	0x00000000
        /*0964*/ 	.word	0x00000040
        /*0968*/ 	.short	0x010a
        /*096a*/ 	.byte	0xff
	.zero		1


	//   ....[87]....
        /*096c*/ 	.word	0x0000a0f0
        /*0970*/ 	.word	0x00000000
        /*0974*/ 	.word	0x00000020
        /*0978*/ 	.short	0x010a
        /*097a*/ 	.byte	0xff
	.zero		1


	//   ....[88]....
        /*097c*/ 	.word	0x0000a140
        /*0980*/ 	.word	0x00000016
        /*0984*/ 	.word	0x00000060
        /*0988*/ 	.short	0x010a
        /*098a*/ 	.byte	0xff
	.zero		1


	//----- nvinfo : EIATTR_NUM_MBARRIERS
	.align		4
.L_49:
        /*098c*/ 	.byte	0x03, 0x38
        /*098e*/ 	.short	0x0016


	//----- nvinfo : EIATTR_EXIT_INSTR_OFFSETS
	.align		4
        /*0990*/ 	.byte	0x04, 0x1c
        /*0992*/ 	.short	(.L_51 - .L_50)


	//   ....[0]....
.L_50:
        /*0994*/ 	.word	0x00002680


	//   ....[1]....
        /*0998*/ 	.word	0x00002b70


	//   ....[2]....
        /*099c*/ 	.word	0x00002bd0


	//   ....[3]....
        /*09a0*/ 	.word	0x00003c00


	//   ....[4]....
        /*09a4*/ 	.word	0x00004a20


	//   ....[5]....
        /*09a8*/ 	.word	0x00004a60


	//   ....[6]....
        /*09ac*/ 	.word	0x00009a10


	//----- nvinfo : EIATTR_MAX_THREADS
	.align		4
.L_51:
        /*09b0*/ 	.byte	0x04, 0x05
        /*09b2*/ 	.short	(.L_53 - .L_52)
.L_52:
        /*09b4*/ 	.word	0x00000100
        /*09b8*/ 	.word	0x00000001
        /*09bc*/ 	.word	0x00000001


	//----- nvinfo : EIATTR_CRS_STACK_SIZE
	.align		4
.L_53:
        /*09c0*/ 	.byte	0x04, 0x1e
        /*09c2*/ 	.short	(.L_55 - .L_54)
.L_54:
        /*09c4*/ 	.word	0x00000000


	//----- nvinfo : EIATTR_CBANK_PARAM_SIZE
	.align		4
.L_55:
        /*09c8*/ 	.byte	0x03, 0x19
        /*09ca*/ 	.short	0x0800


	//----- nvinfo : EIATTR_PARAM_CBANK
	.align		4
        /*09cc*/ 	.byte	0x04, 0x0a
        /*09ce*/ 	.short	(.L_57 - .L_56)
	.align		4
.L_56:
        /*09d0*/ 	.word	index@(.nv.constant0._ZN7cutlass13device_kernelINS_4gemm6kernel13GemmUniversalIN4cute5tupleIJiiiiEEENS1_10collective13CollectiveMmaINS1_35MainloopSm100TmaUmmaWarpSpecializedILi2ELi2ELi3ENS5_IJNS4_1CILi1EEESB_SB_EEEEENS5_IJNSA_ILi128EEENSA_ILi160EEENSA_ILi256EEEEEENS_12float_e4m3_tENS5_IJlSB_lEEESI_SJ_NS4_8TiledMMAINS4_8MMA_AtomIJNS4_10MMA_TraitsINS4_19SM100_MMA_F8F6F4_SSEJSI_SI_fSE_SF_NS4_17integral_constantINS4_4UMMA5MajorELSQ_0EEESR_NSO_INSP_7ScaleInELSS_0EEEST_EEEEEENS4_6LayoutISC_NS5_IJNSA_ILi0EEESX_SX_EEEEENS5_IJNS4_10UnderscoreES10_S10_EEEEENS4_13SM90_TMA_LOADENS4_14ComposedLayoutINS4_7SwizzleILi3ELi4ELi3EEENS4_18smem_ptr_flag_bitsILi8EEENSW_INS5_IJNSA_ILi8EEESE_EEENS5_IJSE_SB_EEEEEEEvNS4_8identityES13_S1D_vS1E_EENS_8epilogue10collective18CollectiveEpilogueINS1G_23Sm100TmaWarpSpecializedILi1ELi1ELi160ELb0ELb0EEEJSH_NS5_IJNSW_ISE_SB_EENSW_ISF_SB_EEEEESI_SJ_SI_SJ_NS1G_6fusion15FusionCallbacksIS1K_NS1O_17LinearCombinationISI_fSI_fLNS_15FloatRoundStyleE2EEESH_S1N_JEEENS4_5SM1004TMEM4LOAD26SM100_TMEM_LOAD_32dp32b32xES13_NS14_INS15_ILi1ELi4ELi3EEES18_NSW_INS5_IJS19_NSA_ILi32EEEEEENS5_IJS1Z_SB_EEEEEEENS4_39AutoVectorizingCopyWithAssumedAlignmentILi128EEENS4_14SM90_TMA_STOREES23_S25_S25_EEEvvEEEEvNT_6ParamsE)
        /*09d4*/ 	.short	0x0380
        /*09d6*/ 	.short	0x0800


	//----- nvinfo : EIATTR_SW_WAR
	.align		4
.L_57:
        /*09d8*/ 	.byte	0x04, 0x36
        /*09da*/ 	.short	(.L_59 - .L_58)
.L_58:
        /*09dc*/ 	.word	0x00000008
.L_59:


//--------------------- .nv.callgraph             --------------------------
	.section	.nv.callgraph,"",@"SHT_CUDA_CALLGRAPH"
	.align	4
	.sectionentsize	8
	.align		4
        /*0000*/ 	.word	0x00000000
	.align		4
        /*0004*/ 	.word	0xffffffff
	.align		4
        /*0008*/ 	.word	index@(_ZN7cutlass13device_kernelINS_4gemm6kernel13GemmUniversalIN4cute5tupleIJiiiiEEENS1_10collective13CollectiveMmaINS1_35MainloopSm100TmaUmmaWarpSpecializedILi2ELi2ELi3ENS5_IJNS4_1CILi1EEESB_SB_EEEEENS5_IJNSA_ILi128EEENSA_ILi160EEENSA_ILi256EEEEEENS_12float_e4m3_tENS5_IJlSB_lEEESI_SJ_NS4_8TiledMMAINS4_8MMA_AtomIJNS4_10MMA_TraitsINS4_19SM100_MMA_F8F6F4_SSEJSI_SI_fSE_SF_NS4_17integral_constantINS4_4UMMA5MajorELSQ_0EEESR_NSO_INSP_7ScaleInELSS_0EEEST_EEEEEENS4_6LayoutISC_NS5_IJNSA_ILi0EEESX_SX_EEEEENS5_IJNS4_10UnderscoreES10_S10_EEEEENS4_13SM90_TMA_LOADENS4_14ComposedLayoutINS4_7SwizzleILi3ELi4ELi3EEENS4_18smem_ptr_flag_bitsILi8EEENSW_INS5_IJNSA_ILi8EEESE_EEENS5_IJSE_SB_EEEEEEEvNS4_8identityES13_S1D_vS1E_EENS_8epilogue10collective18CollectiveEpilogueINS1G_23Sm100TmaWarpSpecializedILi1ELi1ELi160ELb0ELb0EEEJSH_NS5_IJNSW_ISE_SB_EENSW_ISF_SB_EEEEESI_SJ_SI_SJ_NS1G_6fusion15FusionCallbacksIS1K_NS1O_17LinearCombinationISI_fSI_fLNS_15FloatRoundStyleE2EEESH_S1N_JEEENS4_5SM1004TMEM4LOAD26SM100_TMEM_LOAD_32dp32b32xES13_NS14_INS15_ILi1ELi4ELi3EEES18_NSW_INS5_IJS19_NSA_ILi32EEEEEENS5_IJS1Z_SB_EEEEEEENS4_39AutoVectorizingCopyWithAssumedAlignmentILi128EEENS4_14SM90_TMA_STOREES23_S25_S25_EEEvvEEEEvNT_6ParamsE)
	.align		4
        /*000c*/ 	.word	index@(__assertfail)
	.align		4
        /*0010*/ 	.word	0x00000000
	.align		4
        /*0014*/ 	.word	0xfffffffe
	.align		4
        /*0018*/ 	.word	0x00000000
	.align		4
        /*001c*/ 	.word	0xfffffffd
	.align		4
        /*0020*/ 	.word	0x00000000
	.align		4
        /*0024*/ 	.word	0xfffffffc


//--------------------- .nv.constant4             --------------------------
	.section	.nv.constant4,"a",@progbits
	.align	8
	.align		8
.nv.constant4:
        /*0000*/ 	.dword	__assertfail
	.align		8
        /*0008*/ 	.dword	__unnamed_1
	.align		8
        /*0010*/ 	.dword	__unnamed_2
	.align		8
        /*0018*/ 	.dword	_ZN40_INTERNAL_b6c60241_4_k_cu_788e1137_164884cuda3std3__45__cpo5beginE
	.align		8
        /*0020*/ 	.dword	_ZN40_INTERNAL_b6c60241_4_k_cu_788e1137_164884cuda3std3__45__cpo3endE
	.align		8
        /*0028*/ 	.dword	_ZN40_INTERNAL_b6c60241_4_k_cu_788e1137_164884cuda3std3__45__cpo6cbeginE
	.align		8
        /*0030*/ 	.dword	_ZN40_INTERNAL_b6c60241_4_k_cu_788e1137_164884cuda3std3__45__cpo4cendE
	.align		8
        /*0038*/ 	.dword	_ZN40_INTERNAL_b6c60241_4_k_cu_788e1137_164884cuda3std3__442_GLOBAL__N__b6c60241_4_k_cu_788e1137_164886ignoreE
	.align		8
        /*0040*/ 	.dword	_ZN40_INTERNAL_b6c60241_4_k_cu_788e1137_164884cuda3std3__419piecewise_constructE
	.align		8
        /*0048*/ 	.dword	_ZN40_INTERNAL_b6c60241_4_k_cu_788e1137_164884cuda3std3__48in_placeE
	.align		8
        /*0050*/ 	.dword	_ZN40_INTERNAL_b6c60241_4_k_cu_788e1137_164884cuda3std6ranges3__45__cpo4swapE
	.align		8
        /*0058*/ 	.dword	_ZN40_INTERNAL_b6c60241_4_k_cu_788e1137_164884cuda3std6ranges3__45__cpo9iter_moveE
	.align		8
        /*0060*/ 	.dword	_ZN40_INTERNAL_b6c60241_4_k_cu_788e1137_164884cute7productE
	.align		8
        /*0068*/ 	.dword	_ZN40_INTERNAL_b6c60241_4_k_cu_788e1137_164884cute1_E
	.align		8
        /*0070*/ 	.dword	$str$25
	.align		8
        /*0078*/ 	.dword	$str$26
	.align		8
        /*0080*/ 	.dword	$str$27
	.align		8
        /*0088*/ 	.dword	$str$28


//--------------------- .text._ZN7cutlass13device_kernelINS_4gemm6kernel13GemmUniversalIN4cute5tupleIJiiiiEEENS1_10collective13CollectiveMmaINS1_35MainloopSm100TmaUmmaWarpSpecializedILi2ELi2ELi3ENS5_IJNS4_1CILi1EEESB_SB_EEEEENS5_IJNSA_ILi128EEENSA_ILi160EEENSA_ILi256EEEEEENS_12float_e4m3_tENS5_IJlSB_lEEESI_SJ_NS4_8TiledMMAINS4_8MMA_AtomIJNS4_10MMA_TraitsINS4_19SM100_MMA_F8F6F4_SSEJSI_SI_fSE_SF_NS4_17integral_constantINS4_4UMMA5MajorELSQ_0EEESR_NSO_INSP_7ScaleInELSS_0EEEST_EEEEEENS4_6LayoutISC_NS5_IJNSA_ILi0EEESX_SX_EEEEENS5_IJNS4_10UnderscoreES10_S10_EEEEENS4_13SM90_TMA_LOADENS4_14ComposedLayoutINS4_7SwizzleILi3ELi4ELi3EEENS4_18smem_ptr_flag_bitsILi8EEENSW_INS5_IJNSA_ILi8EEESE_EEENS5_IJSE_SB_EEEEEEEvNS4_8identityES13_S1D_vS1E_EENS_8epilogue10collective18CollectiveEpilogueINS1G_23Sm100TmaWarpSpecializedILi1ELi1ELi160ELb0ELb0EEEJSH_NS5_IJNSW_ISE_SB_EENSW_ISF_SB_EEEEESI_SJ_SI_SJ_NS1G_6fusion15FusionCallbacksIS1K_NS1O_17LinearCombinationISI_fSI_fLNS_15FloatRoundStyleE2EEESH_S1N_JEEENS4_5SM1004TMEM4LOAD26SM100_TMEM_LOAD_32dp32b32xES13_NS14_INS15_ILi1ELi4ELi3EEES18_NSW_INS5_IJS19_NSA_ILi32EEEEEENS5_IJS1Z_SB_EEEEEEENS4_39AutoVectorizingCopyWithAssumedAlignmentILi128EEENS4_14SM90_TMA_STOREES23_S25_S25_EEEvvEEEEvNT_6ParamsE --------------------------
	.section	.text._ZN7cutlass13device_kernelINS_4gemm6kernel13GemmUniversalIN4cute5tupleIJiiiiEEENS1_10collective13CollectiveMmaINS1_35MainloopSm100TmaUmmaWarpSpecializedILi2ELi2ELi3ENS5_IJNS4_1CILi1EEESB_SB_EEEEENS5_IJNSA_ILi128EEENSA_ILi160EEENSA_ILi256EEEEEENS_12float_e4m3_tENS5_IJlSB_lEEESI_SJ_NS4_8TiledMMAINS4_8MMA_AtomIJNS4_10MMA_TraitsINS4_19SM100_MMA_F8F6F4_SSEJSI_SI_fSE_SF_NS4_17integral_constantINS4_4UMMA5MajorELSQ_0EEESR_NSO_INSP_7ScaleInELSS_0EEEST_EEEEEENS4_6LayoutISC_NS5_IJNSA_ILi0EEESX_SX_EEEEENS5_IJNS4_10UnderscoreES10_S10_EEEEENS4_13SM90_TMA_LOADENS4_14ComposedLayoutINS4_7SwizzleILi3ELi4ELi3EEENS4_18smem_ptr_flag_bitsILi8EEENSW_INS5_IJNSA_ILi8EEESE_EEENS5_IJSE_SB_EEEEEEEvNS4_8identityES13_S1D_vS1E_EENS_8epilogue10collective18CollectiveEpilogueINS1G_23Sm100TmaWarpSpecializedILi1ELi1ELi160ELb0ELb0EEEJSH_NS5_IJNSW_ISE_SB_EENSW_ISF_SB_EEEEESI_SJ_SI_SJ_NS1G_6fusion15FusionCallbacksIS1K_NS1O_17LinearCombinationISI_fSI_fLNS_15FloatRoundStyleE2EEESH_S1N_JEEENS4_5SM1004TMEM4LOAD26SM100_TMEM_LOAD_32dp32b32xES13_NS14_INS15_ILi1ELi4ELi3EEES18_NSW_INS5_IJS19_NSA_ILi32EEEEEENS5_IJS1Z_SB_EEEEEEENS4_39AutoVectorizingCopyWithAssumedAlignmentILi128EEENS4_14SM90_TMA_STOREES23_S25_S25_EEEvvEEEEvNT_6ParamsE,"ax",@progbits
	.align	128
.text._ZN7cutlass13device_kernelINS_4gemm6kernel13GemmUniversalIN4cute5tupleIJiiiiEEENS1_10collective13CollectiveMmaINS1_35MainloopSm100TmaUmmaWarpSpecializedILi2ELi2ELi3ENS5_IJNS4_1CILi1EEESB_SB_EEEEENS5_IJNSA_ILi128EEENSA_ILi160EEENSA_ILi256EEEEEENS_12float_e4m3_tENS5_IJlSB_lEEESI_SJ_NS4_8TiledMMAINS4_8MMA_AtomIJNS4_10MMA_TraitsINS4_19SM100_MMA_F8F6F4_SSEJSI_SI_fSE_SF_NS4_17integral_constantINS4_4UMMA5MajorELSQ_0EEESR_NSO_INSP_7ScaleInELSS_0EEEST_EEEEEENS4_6LayoutISC_NS5_IJNSA_ILi0EEESX_SX_EEEEENS5_IJNS4_10UnderscoreES10_S10_EEEEENS4_13SM90_TMA_LOADENS4_14ComposedLayoutINS4_7SwizzleILi3ELi4ELi3EEENS4_18smem_ptr_flag_bitsILi8EEENSW_INS5_IJNSA_ILi8EEESE_EEENS5_IJSE_SB_EEEEEEEvNS4_8identityES13_S1D_vS1E_EENS_8epilogue10collective18CollectiveEpilogueINS1G_23Sm100TmaWarpSpecializedILi1ELi1ELi160ELb0ELb0EEEJSH_NS5_IJNSW_ISE_SB_EENSW_ISF_SB_EEEEESI_SJ_SI_SJ_NS1G_6fusion15FusionCallbacksIS1K_NS1O_17LinearCombinationISI_fSI_fLNS_15FloatRoundStyleE2EEESH_S1N_JEEENS4_5SM1004TMEM4LOAD26SM100_TMEM_LOAD_32dp32b32xES13_NS14_INS15_ILi1ELi4ELi3EEES18_NSW_INS5_IJS19_NSA_ILi32EEEEEENS5_IJS1Z_SB_EEEEEEENS4_39AutoVectorizingCopyWithAssumedAlignmentILi128EEENS4_14SM90_TMA_STOREES23_S25_S25_EEEvvEEEEvNT_6ParamsE:
        .type           _ZN7cutlass13device_kernelINS_4gemm6kernel13GemmUniversalIN4cute5tupleIJiiiiEEENS1_10collective13CollectiveMmaINS1_35MainloopSm100TmaUmmaWarpSpecializedILi2ELi2ELi3ENS5_IJNS4_1CILi1EEESB_SB_EEEEENS5_IJNSA_ILi128EEENSA_ILi160EEENSA_ILi256EEEEEENS_12float_e4m3_tENS5_IJlSB_lEEESI_SJ_NS4_8TiledMMAINS4_8MMA_AtomIJNS4_10MMA_TraitsINS4_19SM100_MMA_F8F6F4_SSEJSI_SI_fSE_SF_NS4_17integral_constantINS4_4UMMA5MajorELSQ_0EEESR_NSO_INSP_7ScaleInELSS_0EEEST_EEEEEENS4_6LayoutISC_NS5_IJNSA_ILi0EEESX_SX_EEEEENS5_IJNS4_10UnderscoreES10_S10_EEEEENS4_13SM90_TMA_LOADENS4_14ComposedLayoutINS4_7SwizzleILi3ELi4ELi3EEENS4_18smem_ptr_flag_bitsILi8EEENSW_INS5_IJNSA_ILi8EEESE_EEENS5_IJSE_SB_EEEEEEEvNS4_8identityES13_S1D_vS1E_EENS_8epilogue10collective18CollectiveEpilogueINS1G_23Sm100TmaWarpSpecializedILi1ELi1ELi160ELb0ELb0EEEJSH_NS5_IJNSW_ISE_SB_EENSW_ISF_SB_EEEEESI_SJ_SI_SJ_NS1G_6fusion15FusionCallbacksIS1K_NS1O_17LinearCombinationISI_fSI_fLNS_15FloatRoundStyleE2EEESH_S1N_JEEENS4_5SM1004TMEM4LOAD26SM100_TMEM_LOAD_32dp32b32xES13_NS14_INS15_ILi1ELi4ELi3EEES18_NSW_INS5_IJS19_NSA_ILi32EEEEEENS5_IJS1Z_SB_EEEEEEENS4_39AutoVectorizingCopyWithAssumedAlignmentILi128EEENS4_14SM90_TMA_STOREES23_S25_S25_EEEvvEEEEvNT_6ParamsE,@function
        .size           _ZN7cutlass13device_kernelINS_4gemm6kernel13GemmUniversalIN4cute5tupleIJiiiiEEENS1_10collective13CollectiveMmaINS1_35MainloopSm100TmaUmmaWarpSpecializedILi2ELi2ELi3ENS5_IJNS4_1CILi1EEESB_SB_EEEEENS5_IJNSA_ILi128EEENSA_ILi160EEENSA_ILi256EEEEEENS_12float_e4m3_tENS5_IJlSB_lEEESI_SJ_NS4_8TiledMMAINS4_8MMA_AtomIJNS4_10MMA_TraitsINS4_19SM100_MMA_F8F6F4_SSEJSI_SI_fSE_SF_NS4_17integral_constantINS4_4UMMA5MajorELSQ_0EEESR_NSO_INSP_7ScaleInELSS_0EEEST_EEEEEENS4_6LayoutISC_NS5_IJNSA_ILi0EEESX_SX_EEEEENS5_IJNS4_10UnderscoreES10_S10_EEEEENS4_13SM90_TMA_LOADENS4_14ComposedLayoutINS4_7SwizzleILi3ELi4ELi3EEENS4_18smem_ptr_flag_bitsILi8EEENSW_INS5_IJNSA_ILi8EEESE_EEENS5_IJSE_SB_EEEEEEEvNS4_8identityES13_S1D_vS1E_EENS_8epilogue10collective18CollectiveEpilogueINS1G_23Sm100TmaWarpSpecializedILi1ELi1ELi160ELb0ELb0EEEJSH_NS5_IJNSW_ISE_SB_EENSW_ISF_SB_EEEEESI_SJ_SI_SJ_NS1G_6fusion15FusionCallbacksIS1K_NS1O_17LinearCombinationISI_fSI_fLNS_15FloatRoundStyleE2EEESH_S1N_JEEENS4_5SM1004TMEM4LOAD26SM100_TMEM_LOAD_32dp32b32xES13_NS14_INS15_ILi1ELi4ELi3EEES18_NSW_INS5_IJS19_NSA_ILi32EEEEEENS5_IJS1Z_SB_EEEEEEENS4_39AutoVectorizingCopyWithAssumedAlignmentILi128EEENS4_14SM90_TMA_STOREES23_S25_S25_EEEvvEEEEvNT_6ParamsE,(.L_x_123 - _ZN7cutlass13device_kernelINS_4gemm6kernel13GemmUniversalIN4cute5tupleIJiiiiEEENS1_10collective13CollectiveMmaINS1_35MainloopSm100TmaUmmaWarpSpecializedILi2ELi2ELi3ENS5_IJNS4_1CILi1EEESB_SB_EEEEENS5_IJNSA_ILi128EEENSA_ILi160EEENSA_ILi256EEEEEENS_12float_e4m3_tENS5_IJlSB_lEEESI_SJ_NS4_8TiledMMAINS4_8MMA_AtomIJNS4_10MMA_TraitsINS4_19SM100_MMA_F8F6F4_SSEJSI_SI_fSE_SF_NS4_17integral_constantINS4_4UMMA5MajorELSQ_0EEESR_NSO_INSP_7ScaleInELSS_0EEEST_EEEEEENS4_6LayoutISC_NS5_IJNSA_ILi0EEESX_SX_EEEEENS5_IJNS4_10UnderscoreES10_S10_EEEEENS4_13SM90_TMA_LOADENS4_14ComposedLayoutINS4_7SwizzleILi3ELi4ELi3EEENS4_18smem_ptr_flag_bitsILi8EEENSW_INS5_IJNSA_ILi8EEESE_EEENS5_IJSE_SB_EEEEEEEvNS4_8identityES13_S1D_vS1E_EENS_8epilogue10collective18CollectiveEpilogueINS1G_23Sm100TmaWarpSpecializedILi1ELi1ELi160ELb0ELb0EEEJSH_NS5_IJNSW_ISE_SB_EENSW_ISF_SB_EEEEESI_SJ_SI_SJ_NS1G_6fusion15FusionCallbacksIS1K_NS1O_17LinearCombinationISI_fSI_fLNS_15FloatRoundStyleE2EEESH_S1N_JEEENS4_5SM1004TMEM4LOAD26SM100_TMEM_LOAD_32dp32b32xES13_NS14_INS15_ILi1ELi4ELi3EEES18_NSW_INS5_IJS19_NSA_ILi32EEEEEENS5_IJS1Z_SB_EEEEEEENS4_39AutoVectorizingCopyWithAssumedAlignmentILi128EEENS4_14SM90_TMA_STOREES23_S25_S25_EEEvvEEEEvNT_6ParamsE)
        .other          _ZN7cutlass13device_kernelINS_4gemm6kernel13GemmUniversalIN4cute5tupleIJiiiiEEENS1_10collective13CollectiveMmaINS1_35MainloopSm100TmaUmmaWarpSpecializedILi2ELi2ELi3ENS5_IJNS4_1CILi1EEESB_SB_EEEEENS5_IJNSA_ILi128EEENSA_ILi160EEENSA_ILi256EEEEEENS_12float_e4m3_tENS5_IJlSB_lEEESI_SJ_NS4_8TiledMMAINS4_8MMA_AtomIJNS4_10MMA_TraitsINS4_19SM100_MMA_F8F6F4_SSEJSI_SI_fSE_SF_NS4_17integral_constantINS4_4UMMA5MajorELSQ_0EEESR_NSO_INSP_7ScaleInELSS_0EEEST_EEEEEENS4_6LayoutISC_NS5_IJNSA_ILi0EEESX_SX_EEEEENS5_IJNS4_10UnderscoreES10_S10_EEEEENS4_13SM90_TMA_LOADENS4_14ComposedLayoutINS4_7SwizzleILi3ELi4ELi3EEENS4_18smem_ptr_flag_bitsILi8EEENSW_INS5_IJNSA_ILi8EEESE_EEENS5_IJSE_SB_EEEEEEEvNS4_8identityES13_S1D_vS1E_EENS_8epilogue10collective18CollectiveEpilogueINS1G_23Sm100TmaWarpSpecializedILi1ELi1ELi160ELb0ELb0EEEJSH_NS5_IJNSW_ISE_SB_EENSW_ISF_SB_EEEEESI_SJ_SI_SJ_NS1G_6fusion15FusionCallbacksIS1K_NS1O_17LinearCombinationISI_fSI_fLNS_15FloatRoundStyleE2EEESH_S1N_JEEENS4_5SM1004TMEM4LOAD26SM100_TMEM_LOAD_32dp32b32xES13_NS14_INS15_ILi1ELi4ELi3EEES18_NSW_INS5_IJS19_NSA_ILi32EEEEEENS5_IJS1Z_SB_EEEEEEENS4_39AutoVectorizingCopyWithAssumedAlignmentILi128EEENS4_14SM90_TMA_STOREES23_S25_S25_EEEvvEEEEvNT_6ParamsE,@"STO_CUDA_ENTRY STV_DEFAULT"
_ZN7cutlass13device_kernelINS_4gemm6kernel13GemmUniversalIN4cute5tupleIJiiiiEEENS1_10collective13CollectiveMmaINS1_35MainloopSm100TmaUmmaWarpSpecializedILi2ELi2ELi3ENS5_IJNS4_1CILi1EEESB_SB_EEEEENS5_IJNSA_ILi128EEENSA_ILi160EEENSA_ILi256EEEEEENS_12float_e4m3_tENS5_IJlSB_lEEESI_SJ_NS4_8TiledMMAINS4_8MMA_AtomIJNS4_10MMA_TraitsINS4_19SM100_MMA_F8F6F4_SSEJSI_SI_fSE_SF_NS4_17integral_constantINS4_4UMMA5MajorELSQ_0EEESR_NSO_INSP_7ScaleInELSS_0EEEST_EEEEEENS4_6LayoutISC_NS5_IJNSA_ILi0EEESX_SX_EEEEENS5_IJNS4_10UnderscoreES10_S10_EEEEENS4_13SM90_TMA_LOADENS4_14ComposedLayoutINS4_7SwizzleILi3ELi4ELi3EEENS4_18smem_ptr_flag_bitsILi8EEENSW_INS5_IJNSA_ILi8EEESE_EEENS5_IJSE_SB_EEEEEEEvNS4_8identityES13_S1D_vS1E_EENS_8epilogue10collective18CollectiveEpilogueINS1G_23Sm100TmaWarpSpecializedILi1ELi1ELi160ELb0ELb0EEEJSH_NS5_IJNSW_ISE_SB_EENSW_ISF_SB_EEEEESI_SJ_SI_SJ_NS1G_6fusion15FusionCallbacksIS1K_NS1O_17LinearCombinationISI_fSI_fLNS_15FloatRoundStyleE2EEESH_S1N_JEEENS4_5SM1004TMEM4LOAD26SM100_TMEM_LOAD_32dp32b32xES13_NS14_INS15_ILi1ELi4ELi3EEES18_NSW_INS5_IJS19_NSA_ILi32EEEEEENS5_IJS1Z_SB_EEEEEEENS4_39AutoVectorizingCopyWithAssumedAlignmentILi128EEENS4_14SM90_TMA_STOREES23_S25_S25_EEEvvEEEEvNT_6ParamsE:
[----:B------:R-:W1:Y:S01]  /*0000*/  LDC R1, c[0x0][0x37c] ;  /* 0x0000df00ff017b82 */ /* 0x000e620000000800 */
[----:B------:R-:W2:Y:S01]  /*0010*/  S2R R6, SR_TID.X ;  /* 0x0000000000067919 */ /* 0x000ea20000002100 */
[----:B------:R-:W3:Y:S01]  /*0020*/  LDCU.64 UR8, c[0x0][0x890] ;  /* 0x00011200ff0877ac */ /* 0x000ee20008000a00 */
[----:B-1----:R-:W-:Y:S01]  /*0030*/  VIADD R1, R1, 0xffffff88 ;  /* 0xffffff8801017836 */ /* 0x002fe20000000000 */
[----:B------:R-:W-:Y:S01]  /*0040*/  ELECT P3, URZ, PT ;  /* 0x0000000000ff782f */ /* 0x000fe20003860000 */
[----:B---3--:R-:W-:-:S04]  /*0050*/  UISETP.NE.U32.AND UP0, UPT, UR8, URZ, UPT ;  /* 0x000000ff0800728c */ /* 0x008fc8000bf05070 */
[----:B------:R-:W-:Y:S01]  /*0060*/  UISETP.NE.AND.EX UP0, UPT, UR9, URZ, UPT, UP0 ;  /* 0x000000ff0900728c */ /* 0x000fe2000bf05300 */
[----:B--2---:R-:W-:-:S05]  /*0070*/  SHF.R.U32.HI R2, RZ, 0x5, R6 ;  /* 0x00000005ff027819 */ /* 0x004fca0000011606 */
[----:B------:R-:W1:Y:S02]  /*0080*/  SHFL.IDX PT, R0, R2, RZ, 0x1f ;  /* 0x00001fff02007589 */ /* 0x000e6400000e0000 */
[----:B-1----:R-:W-:Y:S02]  /*0090*/  R2UR UR18, R0 ;  /* 0x00000000001272ca */ /* 0x002fe400000e0000 */
[----:B------:R-:W-:-:S05]  /*00a0*/  PRMT R0, RZ, 0x7610, R0 ;  /* 0x00007610ff007816 */ /* 0x000fca0000000000 */
[----:B------:R1:W-:Y:S01]  /*00b0*/  STL.S16 [R1+0x50], R0 ;  /* 0x0000500001007387 */ /* 0x0003e20000100600 */
[----:B------:R-:W-:Y:S07]  /*00c0*/  BRA.U UP0, `(.L_x_0) ;  /* 0x0000000100387547 */ /* 0x000fee000b800000 */
[----:B------:R-:W2:Y:S02]  /*00d0*/  LDCU.64 UR4, c[0x0][0x888] ;  /* 0x00011100ff0477ac */ /* 0x000ea40008000a00 */
[----:B--2---:R-:W-:-:S04]  /*00e0*/  UISETP.NE.U32.AND UP0, UPT, UR4, URZ, UPT ;  /* 0x000000ff0400728c */ /* 0x004fc8000bf05070 */
[----:B------:R-:W-:-:S09]  /*00f0*/  UISETP.NE.AND.EX UP0, UPT, UR5, URZ, UPT, UP0 ;  /* 0x000000ff0500728c */ /* 0x000fd2000bf05300 */
[----:B------:R-:W-:Y:S05]  /*0100*/  BRA.U !UP0, `(.L_x_1) ;  /* 0x0000000108187547 */ /* 0x000fea000b800000 */
[----:B------:R-:W2:Y:S01]  /*0110*/  LDC.64 R4, c[0x0][0x888] ;  /* 0x00022200ff047b82 */ /* 0x000ea20000000a00 */
[----:B------:R-:W2:Y:S02]  /*0120*/  LDCU.64 UR4, c[0x0][0x358] ;  /* 0x00006b00ff0477ac */ /* 0x000ea40008000a00 */
[----:B--2---:R2:W5:Y:S01]  /*0130*/  LDG.E R155, desc[UR4][R4.64] ;  /* 0x00000004049b7981 */ /* 0x004562000c1e1900 */
[----:B-1----:R-:W-:-:S05]  /*0140*/  HFMA2 R0, -RZ, RZ, 0, 5.9604644775390625e-08 ;  /* 0x00000001ff007431 */ /* 0x002fca00000001ff */
[----:B------:R2:W-:Y:S01]  /*0150*/  STL.S16 [R1+0x50], R0 ;  /* 0x0000500001007387 */ /* 0x0005e20000100600 */
[----:B------:R-:W-:Y:S05]  /*0160*/  BRA `(.L_x_0) ;  /* 0x0000000000107947 */ /* 0x000fea0003800000 */
.L_x_1:
[----:B-1----:R-:W-:Y:S01]  /*0170*/  HFMA2 R0, -RZ, RZ, 0, 5.9604644775390625e-08 ;  /* 0x00000001ff007431 */ /* 0x002fe200000001ff */
[----:B------:R-:W1:Y:S04]  /*0180*/  LDCU UR4, c[0x0][0x880] ;  /* 0x00011000ff0477ac */ /* 0x000e680008000800 */
[----:B------:R3:W-:Y:S01]  /*0190*/  STL.S16 [R1+0x50], R0 ;  /* 0x0000500001007387 */ /* 0x0007e20000100600 */
[----:B-1----:R-:W-:-:S07]  /*01a0*/  MOV R155, UR4 ;  /* 0x00000004009b7c02 */ /* 0x002fce0008000f00 */
.L_x_0:
[----:B------:R-:W4:Y:S02]  /*01b0*/  LDCU.64 UR4, c[0x0][0x8b0] ;  /* 0x00011600ff0477ac */ /* 0x000f240008000a00 */
[----:B----4-:R-:W-:-:S04]  /*01c0*/  UISETP.NE.U32.AND UP0, UPT, UR4, URZ, UPT ;  /* 0x000000ff0400728c */ /* 0x010fc8000bf05070 */
[----:B------:R-:W-:-:S09]  /*01d0*/  UISETP.NE.AND.EX UP0, UPT, UR5, URZ, UPT, UP0 ;  /* 0x000000ff0500728c */ /* 0x000fd2000bf05300 */
[----:B------:R-:W-:Y:S05]  /*01e0*/  BRA.U UP0, `(.L_x_2) ;  /* 0x0000000100287547 */ /* 0x000fea000b800000 */
[----:B------:R-:W4:Y:S02]  /*01f0*/  LDCU.64 UR4, c[0x0][0x8a8] ;  /* 0x00011500ff0477ac */ /* 0x000f240008000a00 */
[----:B----4-:R-:W-:-:S04]  /*0200*/  UISETP.NE.U32.AND UP0, UPT, UR4, URZ, UPT ;  /* 0x000000ff0400728c */ /* 0x010fc8000bf05070 */
[----:B------:R-:W-:-:S09]  /*0210*/  UISETP.NE.AND.EX UP0, UPT, UR5, URZ, UPT, UP0 ;  /* 0x000000ff0500728c */ /* 0x000fd2000bf05300 */
[----:B------:R-:W-:Y:S05]  /*0220*/  BRA.U !UP0, `(.L_x_3) ;  /* 0x0000000108107547 */ /* 0x000fea000b800000 */
[----:B------:R-:W4:Y:S01]  /*0230*/  LDC.64 R152, c[0x0][0x8a8] ;  /* 0x00022a00ff987b82 */ /* 0x000f220000000a00 */
[----:B------:R-:W4:Y:S02]  /*0240*/  LDCU.64 UR4, c[0x0][0x358] ;  /* 0x00006b00ff0477ac */ /* 0x000f240008000a00 */
[----:B----4-:R4:W5:Y:S01]  /*0250*/  LDG.E R152, desc[UR4][R152.64] ;  /* 0x0000000498987981 */ /* 0x010962000c1e1900 */
[----:B------:R-:W-:Y:S05]  /*0260*/  BRA `(.L_x_2) ;  /* 0x0000000000087947 */ /* 0x000fea0003800000 */
.L_x_3:
[----:B------:R-:W4:Y:S02]  /*0270*/  LDCU UR4, c[0x0][0x8a0] ;  /* 0x00011400ff0477ac */ /* 0x000f240008000800 */
[----:B----4-:R-:W-:Y:S02]  /*0280*/  MOV R152, UR4 ;  /* 0x0000000400987c02 */ /* 0x010fe40008000f00 */
.L_x_2:
[----:B------:R-:W-:Y:S01]  /*0290*/  IMAD.U32 R3, RZ, RZ, UR18 ;  /* 0x00000012ff037e24 */ /* 0x000fe2000f8e00ff */
[----:B------:R-:W-:Y:S04]  /*02a0*/  BSSY.RECONVERGENT B0, `(.L_x_4) ;  /* 0x000000c000007945 */ /* 0x000fe80003800200 */
[C---:B------:R-:W-:Y:S02]  /*02b0*/  ISETP.NE.OR P1, PT, R3.reuse, 0x1, !P3 ;  /* 0x000000010300780c */ /* 0x040fe40005f25670 */
[----:B------:R-:W-:-:S11]  /*02c0*/  ISETP.NE.OR P0, PT, R3, 0x3, !P3 ;  /* 0x000000030300780c */ /* 0x000fd60005f05670 */
[----:B------:R-:W-:Y:S05]  /*02d0*/  @P1 BRA `(.L_x_5) ;  /* 0x0000000000201947 */ /* 0x000fea0003800000 */
[----:B------:R-:W1:Y:S02]  /*02e0*/  LDCU.64 UR4, c[0x0][0x348] ;  /* 0x00006900ff0477ac */ /* 0x000e640008000a00 */
[----:B-1----:R-:W-:Y:S02]  /*02f0*/  UIADD3 UR6, UP1, UPT, UR4, 0x80, URZ ;  /* 0x0000008004067890 */ /* 0x002fe4000ff3e0ff */
[----:B------:R-:W-:Y:S02]  /*0300*/  UIADD3 UR4, UP0, UPT, UR4, 0x180, URZ ;  /* 0x0000018004047890 */ /* 0x000fe4000ff1e0ff */
[----:B------:R-:W-:Y:S02]  /*0310*/  UIADD3.X UR7, UPT, UPT, URZ, UR5, URZ, UP1, !UPT ;  /* 0x00000005ff077290 */ /* 0x000fe40008ffe4ff */
[----:B------:R-:W-:-:S07]  /*0320*/  UIADD3.X UR5, UPT, UPT, URZ, UR5, URZ, UP0, !UPT ;  /* 0x00000005ff057290 */ /* 0x000fce00087fe4ff */
[----:B------:R1:W-:Y:S02]  /*0330*/  UTMACCTL.PF [UR6] ;  /* 0x00000000060079b9 */ /* 0x0003e40008040000 */
[----:B------:R1:W-:Y:S02]  /*0340*/  UTMACCTL.PF [UR4] ;  /* 0x00000000040079b9 */ /* 0x0003e40008040000 */
[----:B-1----:R-:W-:Y:S01]  /*0350*/  NOP ;  /* 0x0000000000007918 */ /* 0x002fe20000000000 */
.L_x_5:
[----:B------:R-:W-:Y:S05]  /*0360*/  BSYNC.RECONVERGENT B0 ;  /* 0x0000000000007941 */ /* 0x000fea0003800200 */
.L_x_4:
[----:B------:R-:W-:Y:S04]  /*0370*/  BSSY.RECONVERGENT B0, `(.L_x_6) ;  /* 0x000000a000007945 */ /* 0x000fe80003800200 */
        /* <DEDUP_REMOVED lines=9> */
.L_x_7:
[----:B------:R-:W-:Y:S05]  /*0410*/  BSYNC.RECONVERGENT B0 ;  /* 0x0000000000007941 */ /* 0x000fea0003800200 */
.L_x_6:
[----:B------:R-:W1:Y:S01]  /*0420*/  LDCU.64 UR4, c[0x0][0x888] ;  /* 0x00011100ff0477ac */ /* 0x000e620008000a00 */
[----:B------:R-:W-:Y:S02]  /*0430*/  UISETP.EQ.U32.AND UP1, UPT, UR8, URZ, UPT ;  /* 0x000000ff0800728c */ /* 0x000fe4000bf22070 */
[----:B------:R-:W-:Y:S02]  /*0440*/  UPLOP3.LUT UP3, UPT, UPT, UPT, UPT, 0x80, 0x8 ;  /* 0x000000000008789c */ /* 0x000fe40003f6f070 */
[----:B-1----:R-:W-:-:S04]  /*0450*/  UISETP.NE.U32.AND UP0, UPT, UR4, URZ, UPT ;  /* 0x000000ff0400728c */ /* 0x002fc8000bf05070 */
[----:B------:R-:W-:-:S04]  /*0460*/  UISETP.NE.AND.EX UP2, UPT, UR5, URZ, UPT, UP0 ;  /* 0x000000ff0500728c */ /* 0x000fc8000bf45300 */
[----:B------:R-:W-:-:S04]  /*0470*/  UISETP.EQ.OR.EX UP4, UPT, UR9, URZ, !UP2, UP1 ;  /* 0x000000ff0900728c */ /* 0x000fc8000d782710 */
[----:B------:R-:W-:-:S05]  /*0480*/  UP2UR UR60, UPR, URZ, 0x10 ;  /* 0x00000010ff3c7883 */ /* 0x000fca0008000000 */
[----:B------:R-:W-:Y:S07]  /*0490*/  BRA.U !UP4, `(.L_x_8) ;  /* 0x000000010c207547 */ /* 0x000fee000b800000 */
[----:B------:R-:W-:Y:S01]  /*04a0*/  UISETP.NE.U32.AND UP1, UPT, UR8, URZ, UPT ;  /* 0x000000ff0800728c */ /* 0x000fe2000bf25070 */
[----:B-----5:R-:W-:Y:S01]  /*04b0*/  FSETP.NEU.AND P0, PT, R155, RZ, PT ;  /* 0x000000ff9b00720b */ /* 0x020fe20003f0d000 */
[----:B------:R-:W-:Y:S02]  /*04c0*/  USEL UR4, URZ, 0xffffffff, UP2 ;  /* 0xffffffffff047887 */ /* 0x000fe40009000000 */
[----:B------:R-:W-:-:S10]  /*04d0*/  UISETP.NE.AND.EX UP1, UPT, UR9, URZ, UPT, UP1 ;  /* 0x000000ff0900728c */ /* 0x000fd4000bf25310 */
[----:B------:R-:W-:Y:S01]  /*04e0*/  VOTEU.ANY UP0, P0 ;  /* 0x0000000000ff7886 */ /* 0x000fe20000000100 */
[----:B------:R-:W-:-:S04]  /*04f0*/  @!UP1 USEL UR4, URZ, 0xffffffff, UP0 ;  /* 0xffffffffff049887 */ /* 0x000fc80008000000 */
[----:B------:R-:W-:-:S04]  /*0500*/  ULOP3.LUT UR4, UR4, 0x1, URZ, 0xc0, !UPT ;  /* 0x0000000104047892 */ /* 0x000fc8000f8ec0ff */
[----:B------:R-:W-:-:S11]  /*0510*/  UISETP.NE.U32.AND UP3, UPT, UR4, 0x1, UPT ;  /* 0x000000010400788c */ /* 0x000fd6000bf65070 */
.L_x_8:
[----:B--23--:R-:W1:Y:S01]  /*0520*/  SHFL.IDX PT, R0, R2, RZ, 0x1f ;  /* 0x00001fff02007589 */ /* 0x00ce6200000e0000 */
[----:B------:R-:W-:-:S04]  /*0530*/  UISETP.NE.AND UP0, UPT, UR18, 0x2, UPT ;  /* 0x000000021200788c */ /* 0x000fc8000bf05270 */
[----:B------:R-:W-:Y:S01]  /*0540*/  USEL UR50, URZ, 0x1, UP0 ;  /* 0x00000001ff327887 */ /* 0x000fe20008000000 */
[----:B-1----:R-:W-:-:S13]  /*0550*/  ISETP.NE.AND P0, PT, R0, RZ, PT ;  /* 0x000000ff0000720c */ /* 0x002fda0003f05270 */
[----:B------:R-:W-:Y:S05]  /*0560*/  @P0 BRA `(.L_x_9) ;  /* 0x0000000000380947 */ /* 0x000fea0003800000 */
[----:B------:R-:W1:Y:S01]  /*0570*/  S2UR UR4, SR_CgaCtaId ;  /* 0x00000000000479c3 */ /* 0x000e620000008800 */
[----:B------:R-:W-:Y:S01]  /*0580*/  UMOV UR5, 0x400 ;  /* 0x0000040000057882 */ /* 0x000fe20000000000 */
[----:B------:R-:W-:Y:S01]  /*0590*/  UMOV UR6, 0x1 ;  /* 0x0000000100067882 */ /* 0x000fe20000000000 */
[----:B------:R-:W-:Y:S01]  /*05a0*/  ELECT P0, URZ, PT ;  /* 0x0000000000ff782f */ /* 0x000fe20003800000 */
[----:B------:R-:W-:-:S04]  /*05b0*/  UIADD3 UR6, UPT, UPT, -UR6, 0x100000, URZ ;  /* 0x0010000006067890 */ /* 0x000fc8000fffe1ff */
[----:B------:R-:W-:Y:S02]  /*05c0*/  USHF.L.U32 UR7, UR6, 0xb, URZ ;  /* 0x0000000b06077899 */ /* 0x000fe400080006ff */
[----:B------:R-:W-:Y:S02]  /*05d0*/  USHF.L.U32 UR6, UR6, 0x1, URZ ;  /* 0x0000000106067899 */ /* 0x000fe400080006ff */
[----:B-1----:R-:W-:Y:S01]  /*05e0*/  ULEA UR4, UR4, UR5, 0x18 ;  /* 0x0000000504047291 */ /* 0x002fe2000f8ec0ff */
[----:B------:R-:W1:Y:S11]  /*05f0*/  FENCE.VIEW.ASYNC.S ;  /* 0x00000000000073c6 */ /* 0x000e760000000000 */
[----:B-1----:R1:W2:Y:S01]  /*0600*/  SYNCS.EXCH.64 URZ, [UR4], UR6 ;  /* 0x0000000604ff75b2 */ /* 0x0022a20008000100 */
[----:B------:R1:W3:Y:S01]  /*0610*/  SYNCS.EXCH.64 URZ, [UR4+0x10], UR6 ;  /* 0x0000100604ff75b2 */ /* 0x0002e20008000100 */
[----:B------:R1:W1:Y:S01]  /*0620*/  SYNCS.EXCH.64 URZ, [UR4+0x8], UR6 ;  /* 0x0000080604ff75b2 */ /* 0x0002620008000100 */
[----:B------:R1:W1:Y:S01]  /*0630*/  SYNCS.EXCH.64 URZ, [UR4+0x18], UR6 ;  /* 0x0000180604ff75b2 */ /* 0x0002620008000100 */
[----:B------:R-:W-:Y:S01]  /*0640*/  NOP ;  /* 0x0000000000007918 */ /* 0x000fe20000000000 */
.L_x_9:
[----:B------:R-:W4:Y:S01]  /*0650*/  SHFL.IDX PT, R0, R2, RZ, 0x1f ;  /* 0x00001fff02007589 */ /* 0x000f2200000e0000 */
[----:B------:R-:W-:Y:S01]  /*0660*/  NOP ;  /* 0x0000000000007918 */ /* 0x000fe20000000000 */
[----:B----4-:R-:W-:-:S13]  /*0670*/  ISETP.NE.AND P0, PT, R0, 0x1, PT ;  /* 0x000000010000780c */ /* 0x010fda0003f05270 */
[----:B------:R-:W-:Y:S05]  /*0680*/  @P0 BRA `(.L_x_10) ;  /* 0x0000000000400947 */ /* 0x000fea0003800000 */
[----:B-1----:R-:W1:Y:S01]  /*0690*/  S2UR UR4, SR_CgaCtaId ;  /* 0x00000000000479c3 */ /* 0x002e620000008800 */
[----:B------:R-:W-:Y:S01]  /*06a0*/  UMOV UR5, 0x400 ;  /* 0x0000040000057882 */ /* 0x000fe20000000000 */
[----:B------:R-:W-:Y:S01]  /*06b0*/  UMOV UR8, 0x20 ;  /* 0x0000002000087882 */ /* 0x000fe20000000000 */
[----:B------:R-:W-:Y:S01]  /*06c0*/  UMOV UR6, 0x80 ;  /* 0x0000008000067882 */ /* 0x000fe20000000000 */
[----:B------:R-:W-:-:S04]  /*06d0*/  UIADD3 UR8, UPT, UPT, -UR8, 0x100000, URZ ;  /* 0x0010000008087890 */ /* 0x000fc8000fffe1ff */
[----:B------:R-:W-:Y:S02]  /*06e0*/  USHF.L.U32 UR9, UR8, 0xb, URZ ;  /* 0x0000000b08097899 */ /* 0x000fe400080006ff */
[----:B------:R-:W-:Y:S02]  /*06f0*/  USHF.L.U32 UR8, UR8, 0x1, URZ ;  /* 0x0000000108087899 */ /* 0x000fe400080006ff */
[----:B------:R-:W-:-:S04]  /*0700*/  UIADD3 UR6, UPT, UPT, -UR6, 0x100000, URZ ;  /* 0x0010000006067890 */ /* 0x000fc8000fffe1ff */
[----:B------:R-:W-:Y:S02]  /*0710*/  USHF.L.U32 UR7, UR6, 0xb, URZ ;  /* 0x0000000b06077899 */ /* 0x000fe400080006ff */
[----:B------:R-:W-:Y:S01]  /*0720*/  USHF.L.U32 UR6, UR6, 0x1, URZ ;  /* 0x0000000106067899 */ /* 0x000fe200080006ff */
[----:B------:R-:W-:Y:S01]  /*0730*/  ELECT P0, URZ, PT ;  /* 0x0000000000ff782f */ /* 0x000fe20003800000 */
[----:B-1----:R-:W-:Y:S01]  /*0740*/  ULEA UR4, UR4, UR5, 0x18 ;  /* 0x0000000504047291 */ /* 0x002fe2000f8ec0ff */
[----:B------:R-:W1:Y:S11]  /*0750*/  FENCE.VIEW.ASYNC.S ;  /* 0x00000000000073c6 */ /* 0x000e760000000000 */
[----:B-1----:R4:W1:Y:S01]  /*0760*/  SYNCS.EXCH.64 URZ, [UR4+0x20], UR8 ;  /* 0x0000200804ff75b2 */ /* 0x0028620008000100 */
[----:B------:R4:W1:Y:S02]  /*0770*/  SYNCS.EXCH.64 URZ, [UR4+0x28], UR6 ;  /* 0x0000280604ff75b2 */ /* 0x0008640008000100 */
[----:B----4-:R-:W-:Y:S01]  /*0780*/  NOP ;  /* 0x0000000000007918 */ /* 0x010fe20000000000 */
.L_x_10:
[----:B------:R-:W4:Y:S01]  /*0790*/  SHFL.IDX PT, R0, R2, RZ, 0x1f ;  /* 0x00001fff02007589 */ /* 0x000f2200000e0000 */
[----:B------:R-:W-:Y:S01]  /*07a0*/  NOP ;  /* 0x0000000000007918 */ /* 0x000fe20000000000 */
[----:B----4-:R-:W-:-:S13]  /*07b0*/  ISETP.NE.AND P0, PT, R0, 0x3, PT ;  /* 0x000000030000780c */ /* 0x010fda0003f05270 */
[----:B------:R-:W-:Y:S05]  /*07c0*/  @P0 BRA `(.L_x_11) ;  /* 0x0000000000300947 */ /* 0x000fea0003800000 */
[----:B-1----:R-:W1:Y:S01]  /*07d0*/  S2UR UR6, SR_CgaCtaId ;  /* 0x00000000000679c3 */ /* 0x002e620000008800 */
[----:B------:R-:W-:Y:S01]  /*07e0*/  UMOV UR4, 0x400 ;  /* 0x0000040000047882 */ /* 0x000fe20000000000 */
[----:B------:R-:W-:Y:S01]  /*07f0*/  UMOV UR5, 0x20 ;  /* 0x0000002000057882 */ /* 0x000fe20000000000 */
[----:B------:R-:W-:Y:S01]  /*0800*/  ELECT P0, URZ, PT ;  /* 0x0000000000ff782f */ /* 0x000fe20003800000 */
[----:B-1----:R-:W-:Y:S02]  /*0810*/  ULEA UR6, UR6, UR4, 0x18 ;  /* 0x0000000406067291 */ /* 0x002fe4000f8ec0ff */
[----:B------:R-:W-:-:S04]  /*0820*/  UIADD3 UR4, UPT, UPT, -UR5, 0x100000, URZ ;  /* 0x0010000005047890 */ /* 0x000fc8000fffe1ff */
[----:B------:R-:W-:Y:S02]  /*0830*/  USHF.L.U32 UR5, UR4, 0xb, URZ ;  /* 0x0000000b04057899 */ /* 0x000fe400080006ff */
[----:B------:R-:W-:Y:S01]  /*0840*/  USHF.L.U32 UR4, UR4, 0x1, URZ ;  /* 0x0000000104047899 */ /* 0x000fe200080006ff */
[----:B------:R-:W1:Y:S11]  /*0850*/  FENCE.VIEW.ASYNC.S ;  /* 0x00000000000073c6 */ /* 0x000e760000000000 */
[----:B-1----:R4:W1:Y:S01]  /*0860*/  SYNCS.EXCH.64 URZ, [UR6+0x30], UR4 ;  /* 0x0000300406ff75b2 */ /* 0x0028620008000100 */
[----:B------:R4:W1:Y:S02]  /*0870*/  SYNCS.EXCH.64 URZ, [UR6+0x38], UR4 ;  /* 0x0000380406ff75b2 */ /* 0x0008640008000100 */
[----:B----4-:R-:W-:Y:S01]  /*0880*/  NOP ;  /* 0x0000000000007918 */ /* 0x010fe20000000000 */
.L_x_11:
[----:B------:R-:W4:Y:S01]  /*0890*/  SHFL.IDX PT, R0, R2, RZ, 0x1f ;  /* 0x00001fff02007589 */ /* 0x000f2200000e0000 */
[----:B------:R-:W-:Y:S01]  /*08a0*/  NOP ;  /* 0x0000000000007918 */ /* 0x000fe20000000000 */
[----:B----4-:R-:W-:-:S13]  /*08b0*/  ISETP.NE.AND P0, PT, R0, 0x4, PT ;  /* 0x000000040000780c */ /* 0x010fda0003f05270 */
[----:B------:R-:W-:Y:S05]  /*08c0*/  @P0 BRA `(.L_x_12) ;  /* 0x00000000004c0947 */ /* 0x000fea0003800000 */
[----:B-1----:R-:W1:Y:S01]  /*08d0*/  S2UR UR6, SR_CgaCtaId ;  /* 0x00000000000679c3 */ /* 0x002e620000008800 */
[----:B------:R-:W-:Y:S01]  /*08e0*/  UMOV UR4, 0x100 ;  /* 0x0000010000047882 */ /* 0x000fe20000000000 */
[----:B------:R-:W-:Y:S01]  /*08f0*/  UMOV UR5, 0x400 ;  /* 0x0000040000057882 */ /* 0x000fe20000000000 */
[----:B------:R-:W-:Y:S01]  /*0900*/  USEL UR4, UR4, 0xe0, UP3 ;  /* 0x000000e004047887 */ /* 0x000fe20009800000 */
[----:B------:R-:W-:Y:S01]  /*0910*/  UMOV UR8, 0x1 ;  /* 0x0000000100087882 */ /* 0x000fe20000000000 */
[----:B------:R-:W-:Y:S01]  /*0920*/  ELECT P0, URZ, PT ;  /* 0x0000000000ff782f */ /* 0x000fe20003800000 */
[----:B------:R-:W-:-:S04]  /*0930*/  UIADD3 UR8, UPT, UPT, -UR8, 0x100000, URZ ;  /* 0x0010000008087890 */ /* 0x000fc8000fffe1ff */
[----:B------:R-:W-:Y:S02]  /*0940*/  USHF.L.U32 UR9, UR8, 0xb, URZ ;  /* 0x0000000b08097899 */ /* 0x000fe400080006ff */
[----:B------:R-:W-:Y:S02]  /*0950*/  USHF.L.U32 UR8, UR8, 0x1, URZ ;  /* 0x0000000108087899 */ /* 0x000fe400080006ff */
[----:B-1----:R-:W-:Y:S02]  /*0960*/  ULEA UR6, UR6, UR5, 0x18 ;  /* 0x0000000506067291 */ /* 0x002fe4000f8ec0ff */
[----:B------:R-:W-:-:S04]  /*0970*/  UIADD3 UR4, UPT, UPT, -UR4, 0x100000, URZ ;  /* 0x0010000004047890 */ /* 0x000fc8000fffe1ff */
[----:B------:R-:W-:Y:S02]  /*0980*/  USHF.L.U32 UR5, UR4, 0xb, URZ ;  /* 0x0000000b04057899 */ /* 0x000fe400080006ff */
[----:B------:R-:W-:Y:S01]  /*0990*/  USHF.L.U32 UR4, UR4, 0x1, URZ ;  /* 0x0000000104047899 */ /* 0x000fe200080006ff */
[----:B------:R-:W1:Y:S03]  /*09a0*/  FENCE.VIEW.ASYNC.S ;  /* 0x00000000000073c6 */ /* 0x000e660000000000 */
[----:B-1----:R4:W1:Y:S08]  /*09b0*/  SYNCS.EXCH.64 URZ, [UR6+0x40], UR8 ;  /* 0x0000400806ff75b2 */ /* 0x0028700008000100 */
[----:B------:R4:W1:Y:S01]  /*09c0*/  SYNCS.EXCH.64 URZ, [UR6+0x50], UR4 ;  /* 0x0000500406ff75b2 */ /* 0x0008620008000100 */
[----:B------:R4:W1:Y:S01]  /*09d0*/  SYNCS.EXCH.64 URZ, [UR6+0x48], UR8 ;  /* 0x0000480806ff75b2 */ /* 0x0008620008000100 */
[----:B------:R4:W1:Y:S02]  /*09e0*/  SYNCS.EXCH.64 URZ, [UR6+0x58], UR4 ;  /* 0x0000580406ff75b2 */ /* 0x0008640008000100 */
[----:B----4-:R-:W-:Y:S01]  /*09f0*/  NOP ;  /* 0x0000000000007918 */ /* 0x010fe20000000000 */
.L_x_12:
        /* <DEDUP_REMOVED lines=18> */
[----:B------:R4:W1:Y:S01]  /*0b20*/  SYNCS.EXCH.64 URZ, [UR4+0x78], UR6 ;  /* 0x0000780604ff75b2 */ /* 0x0008620008000100 */
[----:B------:R4:W1:Y:S01]  /*0b30*/  SYNCS.EXCH.64 URZ, [UR4+0x68], UR8 ;  /* 0x0000680804ff75b2 */ /* 0x0008620008000100 */
[----:B------:R4:W1:Y:S01]  /*0b40*/  SYNCS.EXCH.64 URZ, [UR4+0x80], UR6 ;  /* 0x0000800604ff75b2 */ /* 0x0008620008000100 */
[----:B------:R4:W1:Y:S01]  /*0b50*/  SYNCS.EXCH.64 URZ, [UR4+0x70], UR8 ;  /* 0x0000700804ff75b2 */ /* 0x0008620008000100 */
[----:B------:R4:W1:Y:S02]  /*0b60*/  SYNCS.EXCH.64 URZ, [UR4+0x88], UR6 ;  /* 0x0000880604ff75b2 */ /* 0x0008640008000100 */
[----:B----4-:R-:W-:Y:S01]  /*0b70*/  NOP ;  /* 0x0000000000007918 */ /* 0x010fe20000000000 */
.L_x_13:
[----:B------:R-:W4:Y:S01]  /*0b80*/  SHFL.IDX PT, R2, R2, RZ, 0x1f ;  /* 0x00001fff02027589 */ /* 0x000f2200000e0000 */
[----:B------:R-:W1:Y:S01]  /*0b90*/  S2UR UR46, SR_CTAID.X ;  /* 0x00000000002e79c3 */ /* 0x000e620000002500 */
[----:B------:R-:W-:-:S07]  /*0ba0*/  NOP ;  /* 0x0000000000007918 */ /* 0x000fce0000000000 */
[----:B------:R-:W1:Y:S01]  /*0bb0*/  S2UR UR47, SR_CTAID.Y ;  /* 0x00000000002f79c3 */ /* 0x000e620000002600 */
[----:B----4-:R-:W-:-:S13]  /*0bc0*/  ISETP.NE.AND P0, PT, R2, 0x3, PT ;  /* 0x000000030200780c */ /* 0x010fda0003f05270 */
[----:B-1----:R-:W-:Y:S05]  /*0bd0*/  @P0 BRA `(.L_x_14) ;  /* 0x0000000000380947 */ /* 0x002fea0003800000 */
        /* <DEDUP_REMOVED lines=9> */
[----:B-1----:R1:W4:Y:S01]  /*0c70*/  SYNCS.EXCH.64 URZ, [UR4+0x90], UR6 ;  /* 0x0000900604ff75b2 */ /* 0x0023220008000100 */
[----:B------:R1:W1:Y:S01]  /*0c80*/  SYNCS.EXCH.64 URZ, [UR4+0xa0], UR6 ;  /* 0x0000a00604ff75b2 */ /* 0x0002620008000100 */
[----:B------:R1:W1:Y:S01]  /*0c90*/  SYNCS.EXCH.64 URZ, [UR4+0x98], UR6 ;  /* 0x0000980604ff75b2 */ /* 0x0002620008000100 */
[----:B------:R1:W1:Y:S01]  /*0ca0*/  SYNCS.EXCH.64 URZ, [UR4+0xa8], UR6 ;  /* 0x0000a80604ff75b2 */ /* 0x0002620008000100 */
[----:B------:R-:W-:Y:S01]  /*0cb0*/  NOP ;  /* 0x0000000000007918 */ /* 0x000fe20000000000 */
.L_x_14:
[----:B------:R-:W-:-:S05]  /*0cc0*/  CS2R.32 R2, SR_CgaSize ;  /* 0x0000000000027805 */ /* 0x000fca0000008a00 */
[----:B------:R-:W-:-:S05]  /*0cd0*/  IMAD R2, R2, -0xa0, RZ ;  /* 0xffffff6002027824 */ /* 0x000fca00078e02ff */
[----:B------:R-:W-:-:S14]  /*0ce0*/  R2UR UR5, R2 ;  /* 0x00000000020572ca */ /* 0x000fdc00000e0000 */
[----:B------:R-:W2:Y:S01]  /*0cf0*/  LDCU UR5, c[0x0][UR5+0x2b0] ;  /* 0x00005600050577ac */ /* 0x000ea20008000800 */
[----:B------:R-:W-:Y:S01]  /*0d00*/  I2FP.F32.U32 R2, UR46 ;  /* 0x0000002e00027c45 */ /* 0x000fe20008201000 */
[----:B------:R-:W-:Y:S01]  /*0d10*/  NOP ;  /* 0x0000000000007918 */ /* 0x000fe20000000000 */
[----:B------:R-:W-:Y:S02]  /*0d20*/  I2FP.F32.U32 R0, UR47 ;  /* 0x0000002f00007c45 */ /* 0x000fe40008201000 */
[----:B------:R-:W-:-:S06]  /*0d30*/  RPCMOV.32 Rpc.LO, R2 ;  /* 0x0000000200007352 */ /* 0x000fcc0000000000 */
[----:B------:R-:W-:-:S05]  /*0d40*/  CS2R.32 R2, SR_CgaSize ;  /* 0x0000000000027805 */ /* 0x000fca0000008a00 */
[----:B------:R-:W-:-:S05]  /*0d50*/  IMAD R2, R2, -0xa0, RZ ;  /* 0xffffff6002027824 */ /* 0x000fca00078e02ff */
[----:B-1----:R-:W-:Y:S02]  /*0d60*/  R2UR UR4, R2 ;  /* 0x00000000020472ca */ /* 0x002fe400000e0000 */
[----:B------:R-:W-:-:S12]  /*0d70*/  RPCMOV.32 R2, Rpc.LO ;  /* 0x0000000000027353 */ /* 0x000fd80000000000 */
[----:B------:R-:W1:Y:S01]  /*0d80*/  LDCU UR4, c[0x0][UR4+0x2b4] ;  /* 0x00005680040477ac */ /* 0x000e620008000800 */
[----:B------:R-:W1:Y:S01]  /*0d90*/  S2UR UR36, SR_CTAID.Z ;  /* 0x00000000002479c3 */ /* 0x000e620000002700 */
[----:B------:R-:W3:Y:S01]  /*0da0*/  LDCU UR19, c[0x0][0xb24] ;  /* 0x00016480ff1377ac */ /* 0x000ee20008000800 */
[----:B------:R-:W-:-:S06]  /*0db0*/  RPCMOV.32 Rpc.LO, R2 ;  /* 0x0000000200007352 */ /* 0x000fcc0000000000 */
[----:B------:R-:W-:-:S05]  /*0dc0*/  CS2R.32 R2, SR_CgaSize ;  /* 0x0000000000027805 */ /* 0x000fca0000008a00 */
[----:B------:R-:W-:-:S05]  /*0dd0*/  IMAD R2, R2, -0xa0, RZ ;  /* 0xffffff6002027824 */ /* 0x000fca00078e02ff */
[----:B------:R-:W-:Y:S02]  /*0de0*/  R2UR UR59, R2 ;  /* 0x00000000023b72ca */ /* 0x000fe400000e0000 */
[----:B------:R-:W-:-:S12]  /*0df0*/  RPCMOV.32 R2, Rpc.LO ;  /* 0x0000000000027353 */ /* 0x000fd80000000000 */
[----:B------:R-:W4:Y:S01]  /*0e00*/  LDCU UR59, c[0x0][UR59+0x2a0] ;  /* 0x000054003b3b77ac */ /* 0x000f220008000800 */
[----:B------:R-:W-:-:S06]  /*0e10*/  RPCMOV.32 Rpc.LO, R2 ;  /* 0x0000000200007352 */ /* 0x000fcc0000000000 */
[----:B------:R-:W-:-:S05]  /*0e20*/  CS2R.32 R2, SR_CgaSize ;  /* 0x0000000000027805 */ /* 0x000fca0000008a00 */
[----:B------:R-:W-:-:S05]  /*0e30*/  IMAD R2, R2, -0xa0, RZ ;  /* 0xffffff6002027824 */ /* 0x000fca00078e02ff */
[----:B------:R-:W-:Y:S02]  /*0e40*/  R2UR UR58, R2 ;  /* 0x00000000023a72ca */ /* 0x000fe400000e0000 */
[----:B------:R-:W-:-:S12]  /*0e50*/  RPCMOV.32 R2, Rpc.LO ;  /* 0x0000000000027353 */ /* 0x000fd80000000000 */
[----:B------:R-:W4:Y:S01]  /*0e60*/  LDCU UR58, c[0x0][UR58+0x2a4] ;  /* 0x000054803a3a77ac */ /* 0x000f220008000800 */
[----:B--2---:R-:W-:Y:S01]  /*0e70*/  FMUL R2, R2, UR5 ;  /* 0x0000000502027c20 */ /* 0x004fe20008400000 */
[----:B-1----:R-:W-:-:S05]  /*0e80*/  FMUL R0, R0, UR4 ;  /* 0x0000000400007c20 */ /* 0x002fca0008400000 */
[----:B------:R-:W1:Y:S01]  /*0e90*/  F2I.U32.TRUNC.NTZ R2, R2 ;  /* 0x0000000200027305 */ /* 0x000e62000020f000 */
[----:B---3--:R-:W-:-:S07]  /*0ea0*/  UISETP.GE.AND UP0, UPT, UR19, 0x1, UPT ;  /* 0x000000011300788c */ /* 0x008fce000bf06270 */
[----:B------:R-:W2:Y:S01]  /*0eb0*/  F2I.U32.TRUNC.NTZ R0, R0 ;  /* 0x0000000000007305 */ /* 0x000ea2000020f000 */
[----:B-1----:R-:W-:Y:S02]  /*0ec0*/  R2UR UR4, R2 ;  /* 0x00000000020472ca */ /* 0x002fe400000e0000 */
[----:B--2---:R-:W-:-:S11]  /*0ed0*/  R2UR UR6, R0 ;  /* 0x00000000000672ca */ /* 0x004fd600000e0000 */
[----:B------:R-:W-:-:S04]  /*0ee0*/  UIADD3 UR5, UPT, UPT, -UR4, URZ, URZ ;  /* 0x000000ff04057290 */ /* 0x000fc8000fffe1ff */
[----:B----4-:R-:W-:Y:S02]  /*0ef0*/  UIMAD UR59, UR59, UR5, UR46 ;  /* 0x000000053b3b72a4 */ /* 0x010fe4000f8e022e */
[----:B------:R-:W-:-:S04]  /*0f00*/  UIADD3 UR4, UPT, UPT, -UR6, URZ, URZ ;  /* 0x000000ff06047290 */ /* 0x000fc8000fffe1ff */
[----:B------:R-:W-:Y:S01]  /*0f10*/  UIMAD UR58, UR58, UR4, UR47 ;  /* 0x000000043a3a72a4 */ /* 0x000fe2000f8e022f */
[----:B------:R-:W-:Y:S06]  /*0f20*/  BAR.SYNC.DEFER_BLOCKING 0x0 ;  /* 0x0000000000007b1d */ /* 0x000fec0000010000 */
[----:B------:R-:W-:Y:S05]  /*0f30*/  BRA.U !UP0, `(.L_x_15) ;  /* 0x0000000108d47547 */ /* 0x000fea000b800000 */
[----:B------:R-:W1:Y:S01]  /*0f40*/  LDCU.128 UR20, c[0x0][0xb10] ;  /* 0x00016200ff1477ac */ /* 0x000e620008000c00 */
[----:B------:R-:W2:Y:S01]  /*0f50*/  LDCU UR6, c[0x0][0x370] ;  /* 0x00006e00ff0677ac */ /* 0x000ea20008000800 */
[----:B------:R-:W3:Y:S01]  /*0f60*/  LDCU UR4, c[0x0][0x374] ;  /* 0x00006e80ff0477ac */ /* 0x000ee20008000800 */
[----:B------:R-:W4:Y:S01]  /*0f70*/  LDCU UR24, c[0x0][0xb0c] ;  /* 0x00016180ff1877ac */ /* 0x000f220008000800 */
[----:B------:R-:W4:Y:S01]  /*0f80*/  LDCU UR5, c[0x0][0xb20] ;  /* 0x00016400ff0577ac */ /* 0x000f220008000800 */
[----:B------:R-:W4:Y:S01]  /*0f90*/  LDCU.64 UR16, c[0x0][0xb28] ;  /* 0x00016500ff1077ac */ /* 0x000f220008000a00 */
[----:B-1----:R-:W-:Y:S02]  /*0fa0*/  UISETP.NE.AND UP0, UPT, UR22, 0x1, UPT ;  /* 0x000000011600788c */ /* 0x002fe4000bf05270 */
[----:B---3--:R-:W-:Y:S02]  /*0fb0*/  UIMAD.WIDE.U32 UR8, UR4, UR23, URZ ;  /* 0x00000017040872a5 */ /* 0x008fe4000f8e00ff */
[----:B--2---:R-:W-:-:S02]  /*0fc0*/  UIMAD.WIDE.U32 UR10, UR6, UR20, URZ ;  /* 0x00000014060a72a5 */ /* 0x004fc4000f8e00ff */
[----:B----4-:R-:W-:Y:S02]  /*0fd0*/  UISETP.NE.AND UP1, UPT, UR24, 0x1, UPT ;  /* 0x000000011800788c */ /* 0x010fe4000bf25270 */
[----:B------:R-:W-:Y:S01]  /*0fe0*/  UISETP.NE.AND UP4, UPT, UR19, 0x1, UPT ;  /* 0x000000011300788c */ /* 0x000fe2000bf85270 */
[----:B------:R-:W-:Y:S02]  /*0ff0*/  UMOV UR8, UR9 ;  /* 0x0000000900087c82 */ /* 0x000fe40008000000 */
[----:B------:R-:W-:Y:S01]  /*1000*/  UMOV UR10, UR11 ;  /* 0x0000000b000a7c82 */ /* 0x000fe20008000000 */
[----:B------:R-:W-:Y:S02]  /*1010*/  @UP0 USHF.R.U32.HI UR4, URZ, UR5, UR8 ;  /* 0x00000005ff040299 */ /* 0x000fe40008011608 */
[----:B------:R-:W-:Y:S02]  /*1020*/  UIMAD.WIDE.U32 UR12, UR47, UR23, URZ ;  /* 0x000000172f0c72a5 */ /* 0x000fe4000f8e00ff */
[----:B------:R-:W-:-:S02]  /*1030*/  UIMAD.WIDE.U32 UR8, UR4, UR16, URZ ;  /* 0x00000010040872a5 */ /* 0x000fc4000f8e00ff */
[----:B------:R-:W-:Y:S02]  /*1040*/  @UP1 USHF.R.U32.HI UR6, URZ, UR21, UR10 ;  /* 0x00000015ff061299 */ /* 0x000fe4000801160a */
[----:B------:R-:W-:Y:S02]  /*1050*/  UIMAD.WIDE.U32 UR14, UR46, UR20, URZ ;  /* 0x000000142e0e72a5 */ /* 0x000fe4000f8e00ff */
[----:B------:R-:W-:Y:S01]  /*1060*/  UIMAD.WIDE.U32 UR10, UR6, UR16, URZ ;  /* 0x00000010060a72a5 */ /* 0x000fe2000f8e00ff */
[----:B------:R-:W-:Y:S01]  /*1070*/  UMOV UR12, UR13 ;  /* 0x0000000d000c7c82 */ /* 0x000fe20008000000 */
[----:B------:R-:W-:Y:S01]  /*1080*/  UMOV UR8, UR9 ;  /* 0x0000000900087c82 */ /* 0x000fe20008000000 */
[----:B------:R-:W-:Y:S02]  /*1090*/  USHF.R.U32.HI UR12, URZ, UR5, UR12 ;  /* 0x00000005ff0c7299 */ /* 0x000fe4000801160c */
[----:B------:R-:W-:Y:S01]  /*10a0*/  @UP4 USHF.R.U32.HI UR4, URZ, UR17, UR8 ;  /* 0x00000011ff044299 */ /* 0x000fe20008011608 */
[----:B------:R-:W-:Y:S01]  /*10b0*/  UMOV UR14, UR15 ;  /* 0x0000000f000e7c82 */ /* 0x000fe20008000000 */
[----:B------:R-:W-:Y:S01]  /*10c0*/  UMOV UR10, UR11 ;  /* 0x0000000b000a7c82 */ /* 0x000fe20008000000 */
[----:B------:R-:W-:-:S02]  /*10d0*/  USHF.R.U32.HI UR14, URZ, UR21, UR14 ;  /* 0x00000015ff0e7299 */ /* 0x000fc4000801160e */
[----:B------:R-:W-:Y:S02]  /*10e0*/  USEL UR5, UR47, UR12, !UP0 ;  /* 0x0000000c2f057287 */ /* 0x000fe4000c000000 */
[----:B------:R-:W-:Y:S02]  /*10f0*/  @UP4 USHF.R.U32.HI UR6, URZ, UR17, UR10 ;  /* 0x00000011ff064299 */ /* 0x000fe4000801160a */
[----:B------:R-:W-:Y:S02]  /*1100*/  UIMAD UR7, UR4, UR19, URZ ;  /* 0x00000013040772a4 */ /* 0x000fe4000f8e02ff */
[----:B------:R-:W-:Y:S02]  /*1110*/  USEL UR4, UR46, UR14, !UP1 ;  /* 0x0000000e2e047287 */ /* 0x000fe4000c800000 */
[----:B------:R-:W-:Y:S02]  /*1120*/  UIMAD UR10, UR6, UR19, URZ ;  /* 0x00000013060a72a4 */ /* 0x000fe4000f8e02ff */
[----:B------:R-:W-:-:S02]  /*1130*/  UISETP.GE.AND UP0, UPT, UR5, UR7, UPT ;  /* 0x000000070500728c */ /* 0x000fc4000bf06270 */
[----:B------:R-:W-:Y:S02]  /*1140*/  UIMAD.WIDE.U32 UR8, UR5, UR16, URZ ;  /* 0x00000010050872a5 */ /* 0x000fe4000f8e00ff */
[----:B------:R-:W-:Y:S02]  /*1150*/  UISETP.GE.OR UP0, UPT, UR4, UR10, UP0 ;  /* 0x0000000a0400728c */ /* 0x000fe40008706670 */
[----:B------:R-:W-:Y:S02]  /*1160*/  UIMAD.WIDE.U32 UR10, UR4, UR16, URZ ;  /* 0x00000010040a72a5 */ /* 0x000fe4000f8e00ff */
[----:B------:R-:W-:Y:S01]  /*1170*/  UIADD3 UR10, UPT, UPT, -UR4, URZ, URZ ;  /* 0x000000ff040a7290 */ /* 0x000fe2000fffe1ff */
[----:B------:R-:W-:Y:S01]  /*1180*/  UMOV UR8, UR9 ;  /* 0x0000000900087c82 */ /* 0x000fe20008000000 */
[----:B------:R-:W-:Y:S02]  /*1190*/  UIADD3 UR9, UPT, UPT, -UR5, URZ, URZ ;  /* 0x000000ff05097290 */ /* 0x000fe4000fffe1ff */
[----:B------:R-:W-:-:S03]  /*11a0*/  USHF.R.U32.HI UR8, URZ, UR17, UR8 ;  /* 0x00000011ff087299 */ /* 0x000fc60008011608 */
[----:B------:R-:W-:Y:S01]  /*11b0*/  @!UP0 UMOV UR7, UR11 ;  /* 0x0000000b00078c82 */ /* 0x000fe20008000000 */
[----:B------:R-:W-:Y:S02]  /*11c0*/  UIMAD UR47, UR22, UR9, UR47 ;  /* 0x00000009162f72a4 */ /* 0x000fe4000f8e022f */
[----:B------:R-:W-:Y:S02]  /*11d0*/  USEL UR8, UR5, UR8, !UP4 ;  /* 0x0000000805087287 */ /* 0x000fe4000e000000 */
[----:B------:R-:W-:Y:S02]  /*11e0*/  @!UP0 USHF.R.U32.HI UR7, URZ, UR17, UR7 ;  /* 0x00000011ff078299 */ /* 0x000fe40008011607 */
[----:B------:R-:W-:Y:S02]  /*11f0*/  UIADD3 UR9, UPT, UPT, -UR8, URZ, URZ ;  /* 0x000000ff08097290 */ /* 0x000fe4000fffe1ff */
[----:B------:R-:W-:Y:S02]  /*1200*/  @!UP0 USEL UR7, UR4, UR7, !UP4 ;  /* 0x0000000704078287 */ /* 0x000fe4000e000000 */
[----:B------:R-:W-:-:S02]  /*1210*/  UIMAD UR9, UR19, UR9, UR5 ;  /* 0x00000009130972a4 */ /* 0x000fc4000f8e0205 */
[----:B------:R-:W-:Y:S02]  /*1220*/  @!UP0 UIADD3 UR8, UPT, UPT, UR8, -UR7, URZ ;  /* 0x8000000708088290 */ /* 0x000fe4000fffe0ff */
[----:B------:R-:W-:Y:S02]  /*1230*/  @!UP0 UIMAD UR7, UR9, UR6, UR7 ;  /* 0x00000006090782a4 */ /* 0x000fe4000f8e0207 */
[----:B------:R-:W-:Y:S02]  /*1240*/  @!UP0 UIMAD UR5, UR8, UR19, UR4 ;  /* 0x00000013080582a4 */ /* 0x000fe4000f8e0204 */
[----:B------:R-:W-:Y:S02]  /*1250*/  UIMAD UR6, UR24, UR10, UR46 ;  /* 0x0000000a180672a4 */ /* 0x000fe4000f8e022e */
[----:B------:R-:W-:Y:S01]  /*1260*/  UIMAD UR47, UR5, UR22, UR47 ;  /* 0x00000016052f72a4 */ /* 0x000fe2000f8e022f */
[----:B------:R-:W-:Y:S02]  /*1270*/  @!UP0 UMOV UR4, UR7 ;  /* 0x0000000700048c82 */ /* 0x000fe40008000000 */
[----:B------:R-:W-:-:S12]  /*1280*/  UIMAD UR46, UR4, UR24, UR6 ;  /* 0x00000018042e72a4 */ /* 0x000fd8000f8e0206 */
.L_x_15:
[----:B------:R-:W1:Y:S01]  /*1290*/  LDCU UR4, c[0x0][0xb30] ;  /* 0x00016600ff0477ac */ /* 0x000e620008000800 */
[----:B------:R-:W2:Y:S01]  /*12a0*/  S2UR UR5, SR_CgaCtaId ;  /* 0x00000000000579c3 */ /* 0x000ea20000008800 */
[----:B-1----:R-:W-:-:S09]  /*12b0*/  UISETP.NE.AND UP0, UPT, UR4, 0x1, UPT ;  /* 0x000000010400788c */ /* 0x002fd2000bf05270 */
[----:B--2---:R-:W-:Y:S05]  /*12c0*/  BRA.U UP0, `(.L_x_16) ;  /* 0x0000000100447547 */ /* 0x004fea000b800000 */
[----:B------:R-:W1:Y:S01]  /*12d0*/  LDCU.128 UR12, c[0x0][0xb10] ;  /* 0x00016200ff0c77ac */ /* 0x000e620008000c00 */
[----:B------:R-:W2:Y:S01]  /*12e0*/  LDCU UR10, c[0x0][0xb0c] ;  /* 0x00016180ff0a77ac */ /* 0x000ea20008000800 */
[----:B------:R-:W3:Y:S01]  /*12f0*/  LDCU UR4, c[0x0][0xb20] ;  /* 0x00016400ff0477ac */ /* 0x000ee20008000800 */
[----:B-1----:R-:W-:Y:S02]  /*1300*/  UIMAD.WIDE.U32 UR8, UR46, UR12, URZ ;  /* 0x0000000c2e0872a5 */ /* 0x002fe4000f8e00ff */
[----:B------:R-:W-:Y:S02]  /*1310*/  UIMAD.WIDE.U32 UR6, UR47, UR15, URZ ;  /* 0x0000000f2f0672a5 */ /* 0x000fe4000f8e00ff */
[----:B--2---:R-:W-:Y:S02]  /*1320*/  UISETP.NE.AND UP1, UPT, UR10, 0x1, UPT ;  /* 0x000000010a00788c */ /* 0x004fe4000bf25270 */
[----:B------:R-:W-:Y:S01]  /*1330*/  UISETP.NE.AND UP0, UPT, UR14, 0x1, UPT ;  /* 0x000000010e00788c */ /* 0x000fe2000bf05270 */
[----:B------:R-:W-:-:S02]  /*1340*/  UMOV UR8, UR9 ;  /* 0x0000000900087c82 */ /* 0x000fc40008000000 */
[----:B------:R-:W-:Y:S01]  /*1350*/  UMOV UR6, UR7 ;  /* 0x0000000700067c82 */ /* 0x000fe20008000000 */
[----:B------:R-:W-:Y:S02]  /*1360*/  USHF.R.U32.HI UR8, URZ, UR13, UR8 ;  /* 0x0000000dff087299 */ /* 0x000fe40008011608 */
[----:B---3--:R-:W-:Y:S02]  /*1370*/  USHF.R.U32.HI UR4, URZ, UR4, UR6 ;  /* 0x00000004ff047299 */ /* 0x008fe40008011606 */
[----:B------:R-:W-:Y:S02]  /*1380*/  USEL UR6, UR46, UR8, !UP1 ;  /* 0x000000082e067287 */ /* 0x000fe4000c800000 */
[----:B------:R-:W-:-:S04]  /*1390*/  USEL UR4, UR47, UR4, !UP0 ;  /* 0x000000042f047287 */ /* 0x000fc8000c000000 */
[----:B------:R-:W-:Y:S02]  /*13a0*/  UIADD3 UR7, UPT, UPT, UR6, -UR4, URZ ;  /* 0x8000000406077290 */ /* 0x000fe4000fffe0ff */
[----:B------:R-:W-:Y:S02]  /*13b0*/  UIADD3 UR4, UPT, UPT, -UR6, UR4, URZ ;  /* 0x0000000406047290 */ /* 0x000fe4000fffe1ff */
[----:B------:R-:W-:Y:S02]  /*13c0*/  UIMAD UR47, UR7, UR14, UR47 ;  /* 0x0000000e072f72a4 */ /* 0x000fe4000f8e022f */
[----:B------:R-:W-:-:S12]  /*13d0*/  UIMAD UR46, UR4, UR10, UR46 ;  /* 0x0000000a042e72a4 */ /* 0x000fd8000f8e022e */
.L_x_16:
[----:B------:R-:W-:Y:S01]  /*13e0*/  BAR.SYNC.DEFER_BLOCKING 0x0 ;  /* 0x0000000000007b1d */ /* 0x000fe20000010000 */
[----:B------:R-:W-:Y:S01]  /*13f0*/  UISETP.NE.AND UP0, UPT, UR18, 0x2, UPT ;  /* 0x000000021200788c */ /* 0x000fe2000bf05270 */
[----:B------:R-:W-:Y:S02]  /*1400*/  ISETP.NE.OR P3, PT, R3, 0x2, !P3 ;  /* 0x000000020300780c */ /* 0x000fe40005f65670 */
[----:B------:R-:W-:Y:S02]  /*1410*/  LOP3.LUT R0, R6, 0x1f, RZ, 0xc0, !PT ;  /* 0x0000001f06007812 */ /* 0x000fe400078ec0ff */
[----:B------:R-:W1:Y:S04]  /*1420*/  LDCU UR15, c[0x0][0xb24] ;  /* 0x00016480ff0f77ac */ /* 0x000e680008000800 */
[----:B------:R-:W-:Y:S05]  /*1430*/  BRA.U UP0, `(.L_x_17) ;  /* 0x0000001100987547 */ /* 0x000fea000b800000 */
[----:B------:R-:W2:Y:S01]  /*1440*/  LDCU UR7, c[0x0][0x38c] ;  /* 0x00007180ff0777ac */ /* 0x000ea20008000800 */
[----:B------:R-:W-:Y:S01]  /*1450*/  PLOP3.LUT P1, PT, PT, PT, UP3, 0x80, 0x8 ;  /* 0x000000000008781c */ /* 0x000fe20003f2f038 */
[----:B------:R-:W-:Y:S01]  /*1460*/  IMAD.MOV.U32 R12, RZ, RZ, 0x1 ;  /* 0x00000001ff0c7424 */ /* 0x000fe200078e00ff */
[----:B------:R-:W-:Y:S02]  /*1470*/  ISETP.EQ.OR P2, PT, R0, RZ, P3 ;  /* 0x000000ff0000720c */ /* 0x000fe40001f42670 */
[----:B------:R-:W-:Y:S02]  /*1480*/  CS2R R10, SRZ ;  /* 0x00000000000a7805 */ /* 0x000fe4000001ff00 */
[----:B------:R-:W-:Y:S01]  /*1490*/  PLOP3.LUT P1, PT, P1, PT, PT, 0x8, 0x80 ;  /* 0x000000000080781c */ /* 0x000fe20000f2e170 */
[----:B------:R-:W-:Y:S01]  /*14a0*/  IMAD.MOV.U32 R9, RZ, RZ, RZ ;  /* 0x000000ffff097224 */ /* 0x000fe200078e00ff */
[----:B------:R-:W3:Y:S01]  /*14b0*/  LDCU UR42, c[0x0][0x370] ;  /* 0x00006e00ff2a77ac */ /* 0x000ee20008000800 */
[----:B------:R-:W-:Y:S01]  /*14c0*/  IMAD.MOV.U32 R8, RZ, RZ, 0x1 ;  /* 0x00000001ff087424 */ /* 0x000fe200078e00ff */
[----:B------:R-:W4:Y:S01]  /*14d0*/  LDCU.64 UR38, c[0x0][0x348] ;  /* 0x00006900ff2677ac */ /* 0x000f220008000a00 */
[----:B------:R-:W1:Y:S01]  /*14e0*/  LDCU UR41, c[0x0][0x374] ;  /* 0x00006e80ff2977ac */ /* 0x000e620008000800 */
[----:B--2---:R-:W-:-:S02]  /*14f0*/  UIADD3 UR6, UPT, UPT, UR7, 0xff, URZ ;  /* 0x000000ff07067890 */ /* 0x004fc4000fffe0ff */
[----:B------:R-:W-:Y:S02]  /*1500*/  UIADD3 UR48, UPT, UPT, UR7, 0x1fe, URZ ;  /* 0x000001fe07307890 */ /* 0x000fe4000fffe0ff */
[----:B------:R-:W-:Y:S01]  /*1510*/  USHF.R.S32.HI UR4, URZ, 0x1f, UR6 ;  /* 0x0000001fff047899 */ /* 0x000fe20008011406 */
[----:B------:R-:W-:-:S03]  /*1520*/  UMOV UR21, URZ ;  /* 0x000000ff00157c82 */ /* 0x000fc60008000000 */
[----:B------:R-:W-:Y:S02]  /*1530*/  ULEA.HI UR4, UR4, UR6, URZ, 0x8 ;  /* 0x0000000604047291 */ /* 0x000fe4000f8f40ff */
[----:B------:R-:W-:Y:S02]  /*1540*/  UIADD3 UR6, UPT, UPT, UR7, -0x1, URZ ;  /* 0xffffffff07067890 */ /* 0x000fe4000fffe0ff */
[----:B------:R-:W-:Y:S02]  /*1550*/  USHF.R.S32.HI UR44, URZ, 0x8, UR4 ;  /* 0x00000008ff2c7899 */ /* 0x000fe40008011404 */
[----:B------:R-:W-:Y:S02]  /*1560*/  UISETP.GE.U32.AND UP1, UPT, UR6, -0x1ff, UPT ;  /* 0xfffffe010600788c */ /* 0x000fe4000bf26070 */
[----:B------:R-:W-:-:S04]  /*1570*/  UISETP.LT.U32.AND UP0, UPT, UR44, 0x2, UPT ;  /* 0x000000022c00788c */ /* 0x000fc8000bf01070 */
[----:B------:R-:W-:-:S04]  /*1580*/  USEL UR43, UR44, 0x2, UP0 ;  /* 0x000000022c2b7887 */ /* 0x000fc80008000000 */
[----:B------:R-:W-:Y:S02]  /*1590*/  UIADD3 UR29, UPT, UPT, UR43, -0x1, URZ ;  /* 0xffffffff2b1d7890 */ /* 0x000fe4000fffe0ff */
[----:B------:R-:W-:Y:S02]  /*15a0*/  @UP1 UIADD3 UR29, UPT, UPT, UR43, URZ, URZ ;  /* 0x000000ff2b1d1290 */ /* 0x000fe4000fffe0ff */
[----:B------:R-:W-:Y:S02]  /*15b0*/  UIADD3 UR45, UPT, UPT, UR44, -UR43, URZ ;  /* 0x8000002b2c2d7290 */ /* 0x000fe4000fffe0ff */
[----:B-1-34-:R-:W-:-:S12]  /*15c0*/  UIADD3 UR29, UPT, UPT, UR29, 0x1, URZ ;  /* 0x000000011d1d7890 */ /* 0x01afd8000fffe0ff */
.L_x_35:
[----:B------:R-:W-:Y:S01]  /*15d0*/  UISETP.NE.AND UP0, UPT, UR5, URZ, UPT ;  /* 0x000000ff0500728c */ /* 0x000fe2000bf05270 */
[----:B-1----:R-:W1:Y:S08]  /*15e0*/  S2UR UR5, SR_CgaCtaId ;  /* 0x00000000000579c3 */ /* 0x002e700000008800 */
[----:B------:R-:W-:Y:S05]  /*15f0*/  BRA.U UP0, `(.L_x_18) ;  /* 0x0000000100347547 */ /* 0x000fea000b800000 */
[----:B------:R-:W2:Y:S01]  /*1600*/  S2R R0, SR_CgaCtaId ;  /* 0x0000000000007919 */ /* 0x000ea20000008800 */
[----:B------:R-:W-:Y:S02]  /*1610*/  MOV R3, 0x400 ;  /* 0x0000040000037802 */ /* 0x000fe40000000f00 */
[----:B------:R-:W-:Y:S02]  /*1620*/  SHF.L.U32 R2, R8, 0x1f, RZ ;  /* 0x0000001f08027819 */ /* 0x000fe400000006ff */
[----:B--2---:R-:W-:-:S05]  /*1630*/  LEA R0, R0, R3, 0x18 ;  /* 0x0000000300007211 */ /* 0x004fca00078ec0ff */
[----:B------:R-:W-:-:S04]  /*1640*/  IMAD R3, R9, 0x8, R0 ;  /* 0x0000000809037824 */ /* 0x000fc800078e0200 */
[----:B------:R-:W2:Y:S02]  /*1650*/  SYNCS.PHASECHK.TRANS64.TRYWAIT P0, [R3+URZ+0xa0], R2 ;  /* 0x0000a002030075a7 */ /* 0x000ea400080011ff */
[----:B--2---:R-:W-:Y:S05]  /*1660*/  @!P0 BRA `(.L_x_19) ;  /* 0x0000008000ec8947 */ /* 0x004fea0003800000 */
.L_x_95:
[----:B------:R-:W-:Y:S01]  /*1670*/  VIADD R9, R9, 0x1 ;  /* 0x0000000109097836 */ /* 0x000fe20000000000 */
[----:B------:R2:W-:Y:S04]  /*1680*/  SYNCS.ARRIVE.TRANS64.A1T0 RZ, [R3+URZ+0x90], RZ ;  /* 0x000090ff03ff79a7 */ /* 0x0005e800081000ff */
[----:B------:R-:W-:-:S04]  /*1690*/  ISETP.NE.AND P0, PT, R9, 0x2, PT ;  /* 0x000000020900780c */ /* 0x000fc80003f05270 */
[----:B------:R-:W-:Y:S02]  /*16a0*/  SEL R9, R9, RZ, P0 ;  /* 0x000000ff09097207 */ /* 0x000fe40000000000 */
[----:B--2---:R-:W-:-:S04]  /*16b0*/  SEL R3, RZ, 0x1, P0 ;  /* 0x00000001ff037807 */ /* 0x004fc80000000000 */
[----:B------:R-:W-:-:S07]  /*16c0*/  LOP3.LUT R8, R8, R3, RZ, 0x3c, !PT ;  /* 0x0000000308087212 */ /* 0x000fce00078e3cff */
.L_x_18:
[----:B------:R-:W-:Y:S01]  /*16d0*/  UMOV UR4, 0x400 ;  /* 0x0000040000047882 */ /* 0x000fe20000000000 */
[----:B------:R-:W-:Y:S01]  /*16e0*/  SHF.L.U32 R0, R12, 0x1f, RZ ;  /* 0x0000001f0c007819 */ /* 0x000fe200000006ff */
[----:B-1----:R-:W-:Y:S02]  /*16f0*/  ULEA UR4, UR5, UR4, 0x18 ;  /* 0x0000000405047291 */ /* 0x002fe4000f8ec0ff */
[----:B------:R-:W-:Y:S02]  /*1700*/  UISETP.GE.U32.AND UP0, UPT, UR48, 0x1ff, UPT ;  /* 0x000001ff3000788c */ /* 0x000fe4000bf06070 */
[----:B------:R-:W-:Y:S02]  /*1710*/  ULEA UR6, UR21, UR4, 0x3 ;  /* 0x0000000415067291 */ /* 0x000fe4000f8e18ff */
[----:B------:R-:W-:Y:S02]  /*1720*/  USHF.L.U32 UR35, UR46, 0x7, URZ ;  /* 0x000000072e237899 */ /* 0x000fe400080006ff */
[----:B------:R-:W-:Y:S01]  /*1730*/  UIMAD UR19, UR47, 0xa0, URZ ;  /* 0x000000a02f1378a4 */ /* 0x000fe2000f8e02ff */
[----:B------:R-:W-:-:S04]  /*1740*/  UMOV UR13, URZ ;  /* 0x000000ff000d7c82 */ /* 0x000fc80008000000 */
[----:B------:R1:W2:Y:S01]  /*1750*/  SYNCS.PHASECHK.TRANS64.TRYWAIT P0, [UR6+0x10], R0 ;  /* 0x00001000ff0075a7 */ /* 0x0002a20008001106 */
[----:B------:R-:W-:Y:S06]  /*1760*/  BRA.U !UP0, `(.L_x_20) ;  /* 0x0000000108d87547 */ /* 0x000fec000b800000 */
[----:B------:R-:W-:Y:S01]  /*1770*/  UMOV UR14, URZ ;  /* 0x000000ff000e7c82 */ /* 0x000fe20008000000 */
[----:B------:R-:W-:-:S05]  /*1780*/  UMOV UR6, UR21 ;  /* 0x0000001500067c82 */ /* 0x000fca0008000000 */
.L_x_25:
[----:B--2---:R-:W-:Y:S01]  /*1790*/  @!P3 MOV R2, 0x12000 ;  /* 0x000120000002b802 */ /* 0x004fe20000000f00 */
[----:B------:R-:W-:Y:S01]  /*17a0*/  ULEA UR33, UR6, UR4, 0x3 ;  /* 0x0000000406217291 */ /* 0x000fe2000f8e18ff */
[----:B--2-4-:R-:W-:Y:S11]  /*17b0*/  @P0 BRA `(.L_x_21) ;  /* 0x00000000000c0947 */ /* 0x014ff60003800000 */
[----:B------:R-:W-:Y:S04]  /*17c0*/  SHF.L.U32 R3, R12, 0x1f, RZ ;  /* 0x0000001f0c037819 */ /* 0x000fe800000006ff */
[----:B------:R-:W2:Y:S02]  /*17d0*/  SYNCS.PHASECHK.TRANS64.TRYWAIT P0, [UR33+0x10], R3 ;  /* 0x00001003ff0075a7 */ /* 0x000ea40008001121 */
[----:B--2---:R-:W-:Y:S05]  /*17e0*/  @!P0 BRA `(.L_x_22) ;  /* 0x0000008000a08947 */ /* 0x004fea0003800000 */
.L_x_21:
[----:B------:R2:W-:Y:S01]  /*17f0*/  @!P3 SYNCS.ARRIVE.TRANS64 RZ, [UR33], R2 ;  /* 0x00000002ffffb9a7 */ /* 0x0005e20008000021 */
[----:B------:R-:W-:Y:S04]  /*1800*/  BSSY.RECONVERGENT B0, `(.L_x_23) ;  /* 0x0000003000007945 */ /* 0x000fe80003800200 */
[----:B------:R-:W-:Y:S05]  /*1810*/  @P2 BRA `(.L_x_24) ;  /* 0x0000000000042947 */ /* 0x000fea0003800000 */
[----:B------:R-:W-:Y:S05]  /*1820*/  BPT.TRAP 0x1 ;  /* 0x000000040000795c */ /* 0x000fea0000300000 */
.L_x_24:
[----:B------:R-:W-:Y:S05]  /*1830*/  BSYNC.RECONVERGENT B0 ;  /* 0x0000000000007941 */ /* 0x000fea0003800200 */
.L_x_23:
[----:B------:R-:W-:Y:S02]  /*1840*/  UIADD3 UR7, UPT, UPT, UR6, 0x1, URZ ;  /* 0x0000000106077890 */ /* 0x000fe4000fffe0ff */
[----:B------:R-:W-:Y:S02]  /*1850*/  UIADD3 UR22, UP1, UPT, UR38, 0x80, URZ ;  /* 0x0000008026167890 */ /* 0x000fe4000ff3e0ff */
[----:B------:R-:W-:Y:S02]  /*1860*/  UISETP.NE.AND UP0, UPT, UR7, 0x2, UPT ;  /* 0x000000020700788c */ /* 0x000fe4000bf05270 */
[----:B------:R-:W-:Y:S02]  /*1870*/  ULEA UR24, UR6, UR4, 0xf ;  /* 0x0000000406187291 */ /* 0x000fe4000f8e78ff */
[----:B------:R-:W-:Y:S02]  /*1880*/  USEL UR8, URZ, 0x1, UP0 ;  /* 0x00000001ff087887 */ /* 0x000fe40008000000 */
[----:B------:R-:W-:Y:S02]  /*1890*/  USEL UR21, UR7, URZ, UP0 ;  /* 0x000000ff07157287 */ /* 0x000fe40008000000 */
[----:B------:R-:W-:Y:S02]  /*18a0*/  USHF.L.U32 UR34, UR14, 0x8, URZ ;  /* 0x000000080e227899 */ /* 0x000fe400080006ff */
[----:B------:R-:W-:Y:S01]  /*18b0*/  ULEA UR7, UR21, UR4, 0x3 ;  /* 0x0000000415077291 */ /* 0x000fe2000f8e18ff */
[----:B------:R-:W-:Y:S01]  /*18c0*/  LOP3.LUT R12, R12, UR8, RZ, 0x3c, !PT ;  /* 0x000000080c0c7c12 */ /* 0x000fe2000f8e3cff */
[----:B------:R-:W-:Y:S02]  /*18d0*/  UIADD3.X UR23, UPT, UPT, URZ, UR39, URZ, UP1, !UPT ;  /* 0x00000027ff177290 */ /* 0x000fe40008ffe4ff */
[----:B------:R-:W-:Y:S01]  /*18e0*/  UIADD3 UR32, UPT, UPT, UR24, 0xa200, URZ ;  /* 0x0000a20018207890 */ /* 0x000fe2000fffe0ff */
[----:B-1----:R-:W-:Y:S01]  /*18f0*/  SHF.L.U32 R0, R12, 0x1f, RZ ;  /* 0x0000001f0c007819 */ /* 0x002fe200000006ff */
[----:B------:R-:W-:Y:S02]  /*1900*/  UIMAD UR8, UR6, 0xa000, UR4 ;  /* 0x0000a000060878a4 */ /* 0x000fe4000f8e0204 */
[----:B------:R-:W-:Y:S01]  /*1910*/  UIADD3 UR26, UPT, UPT, UR34, 0x80, URZ ;  /* 0x00000080221a7890 */ /* 0x000fe2000fffe0ff */
[----:B------:R3:W4:Y:S01]  /*1920*/  SYNCS.PHASECHK.TRANS64.TRYWAIT P0, [UR7+0x10], R0 ;  /* 0x00001000ff0075a7 */ /* 0x0007220008001107 */
[----:B------:R-:W-:Y:S01]  /*1930*/  UMOV UR6, 0x0 ;  /* 0x0000000000067882 */ /* 0x000fe20000000000 */
[----:B------:R-:W-:Y:S01]  /*1940*/  UMOV UR7, 0x10000000 ;  /* 0x1000000000077882 */ /* 0x000fe20000000000 */
[----:B------:R-:W-:Y:S01]  /*1950*/  UIADD3 UR24, UPT, UPT, UR24, 0xe200, URZ ;  /* 0x0000e20018187890 */ /* 0x000fe2000fffe0ff */
[----:B------:R-:W-:Y:S01]  /*1960*/  UTMALDG.3D [UR32], [UR22], desc[UR6] ;  /* 0x00000620160075b4 */ /* 0x000fe20008011000 */
[----:B------:R-:W-:Y:S01]  /*1970*/  UIADD3 UR30, UP0, UPT, UR38, 0x180, URZ ;  /* 0x00000180261e7890 */ /* 0x000fe2000ff1e0ff */
[----:B------:R-:W-:Y:S01]  /*1980*/  UMOV UR25, UR33 ;  /* 0x0000002100197c82 */ /* 0x000fe20008000000 */
[----:B------:R-:W-:Y:S01]  /*1990*/  UMOV UR27, UR35 ;  /* 0x00000023001b7c82 */ /* 0x000fe20008000000 */
[----:B------:R-:W-:Y:S01]  /*19a0*/  UMOV UR28, UR36 ;  /* 0x00000024001c7c82 */ /* 0x000fe20008000000 */
[----:B------:R-:W-:Y:S03]  /*19b0*/  UIADD3.X UR31, UPT, UPT, URZ, UR39, URZ, UP0, !UPT ;  /* 0x00000027ff1f7290 */ /* 0x000fe600087fe4ff */
[----:B------:R-:W-:Y:S01]  /*19c0*/  UTMALDG.3D [UR24], [UR22], desc[UR6] ;  /* 0x00000618160075b4 */ /* 0x000fe20008011000 */
[----:B------:R-:W-:Y:S01]  /*19d0*/  UIADD3 UR16, UPT, UPT, UR8, 0x1a200, URZ ;  /* 0x0001a20008107890 */ /* 0x000fe2000fffe0ff */
[----:B------:R-:W-:Y:S01]  /*19e0*/  UMOV UR17, UR33 ;  /* 0x0000002100117c82 */ /* 0x000fe20008000000 */
[----:B------:R-:W-:Y:S01]  /*19f0*/  UMOV UR20, UR36 ;  /* 0x0000002400147c82 */ /* 0x000fe20008000000 */
[----:B------:R-:W-:Y:S01]  /*1a00*/  UMOV UR18, UR34 ;  /* 0x0000002200127c82 */ /* 0x000fe20008000000 */
[----:B------:R-:W-:Y:S01]  /*1a10*/  UIADD3 UR8, UPT, UPT, UR8, 0x1f200, URZ ;  /* 0x0001f20008087890 */ /* 0x000fe2000fffe0ff */
[----:B------:R-:W-:Y:S01]  /*1a20*/  UMOV UR11, UR19 ;  /* 0x00000013000b7c82 */ /* 0x000fe20008000000 */
[----:B------:R-:W-:Y:S03]  /*1a30*/  UMOV UR12, UR36 ;  /* 0x00000024000c7c82 */ /* 0x000fe60008000000 */
[----:B------:R-:W-:Y:S01]  /*1a40*/  UTMALDG.3D [UR16], [UR30], desc[UR6] ;  /* 0x000006101e0075b4 */ /* 0x000fe20008011000 */
[----:B------:R-:W-:Y:S01]  /*1a50*/  UIADD3 UR14, UPT, UPT, UR14, 0x1, URZ ;  /* 0x000000010e0e7890 */ /* 0x000fe2000fffe0ff */
[----:B------:R-:W-:Y:S01]  /*1a60*/  UMOV UR9, UR33 ;  /* 0x0000002100097c82 */ /* 0x000fe20008000000 */
[----:B------:R-:W-:Y:S02]  /*1a70*/  UMOV UR10, UR26 ;  /* 0x0000001a000a7c82 */ /* 0x000fe40008000000 */
[----:B------:R-:W-:Y:S01]  /*1a80*/  UISETP.NE.AND UP0, UPT, UR14, UR29, UPT ;  /* 0x0000001d0e00728c */ /* 0x000fe2000bf05270 */
[----:B------:R-:W-:Y:S01]  /*1a90*/  UMOV UR13, UR29 ;  /* 0x0000001d000d7c82 */ /* 0x000fe20008000000 */
[----:B------:R1:W-:Y:S02]  /*1aa0*/  UTMALDG.3D [UR8], [UR30], desc[UR6] ;  /* 0x000006081e0075b4 */ /* 0x0003e40008011000 */
[----:B-1----:R-:W-:Y:S05]  /*1ab0*/  UMOV UR6, UR21 ;  /* 0x0000001500067c82 */ /* 0x002fea0008000000 */
[----:B---3--:R-:W-:Y:S05]  /*1ac0*/  BRA.U UP0, `(.L_x_25) ;  /* 0xfffffffd00307547 */ /* 0x008fea000b83ffff */
.L_x_20:
[----:B------:R-:W-:Y:S01]  /*1ad0*/  ULEA UR6, UR21, UR4, 0x3 ;  /* 0x0000000415067291 */ /* 0x000fe2000f8e18ff */
[----:B-1----:R-:W-:Y:S01]  /*1ae0*/  SHF.L.U32 R0, R12, 0x1f, RZ ;  /* 0x0000001f0c007819 */ /* 0x002fe200000006ff */
[----:B------:R-:W-:Y:S01]  /*1af0*/  @!P1 SYNCS.ARRIVE.TRANS64.A1T0 RZ, [UR4+0x38], RZ ;  /* 0x000038ffffff99a7 */ /* 0x000fe20008100004 */
[----:B------:R-:W-:-:S06]  /*1b00*/  UISETP.GT.AND UP0, UPT, UR44, UR43, UPT ;  /* 0x0000002b2c00728c */ /* 0x000fcc000bf04270 */
[----:B--2-4-:R1:W2:Y:S03]  /*1b10*/  SYNCS.PHASECHK.TRANS64.TRYWAIT P0, [UR6+0x10], R0 ;  /* 0x00001000ff0075a7 */ /* 0x0142a60008001106 */
[----:B------:R-:W-:Y:S05]  /*1b20*/  BRA.U !UP0, `(.L_x_26) ;  /* 0x0000000108d47547 */ /* 0x000fea000b800000 */
[----:B------:R-:W-:Y:S01]  /*1b30*/  UIADD3 UR14, UPT, UPT, UR45, UR13, URZ ;  /* 0x0000000d2d0e7290 */ /* 0x000fe2000fffe0ff */
[----:B------:R-:W-:-:S11]  /*1b40*/  UMOV UR6, UR21 ;  /* 0x0000001500067c82 */ /* 0x000fd60008000000 */
.L_x_31:
[----:B--2---:R-:W-:Y:S01]  /*1b50*/  @!P3 MOV R2, 0x12000 ;  /* 0x000120000002b802 */ /* 0x004fe20000000f00 */
[----:B------:R-:W-:Y:S01]  /*1b60*/  ULEA UR33, UR6, UR4, 0x3 ;  /* 0x0000000406217291 */ /* 0x000fe2000f8e18ff */
[----:B--2-4-:R-:W-:Y:S11]  /*1b70*/  @P0 BRA `(.L_x_27) ;  /* 0x00000000000c0947 */ /* 0x014ff60003800000 */
[----:B------:R-:W-:Y:S04]  /*1b80*/  SHF.L.U32 R3, R12, 0x1f, RZ ;  /* 0x0000001f0c037819 */ /* 0x000fe800000006ff */
[----:B------:R-:W2:Y:S02]  /*1b90*/  SYNCS.PHASECHK.TRANS64.TRYWAIT P0, [UR33+0x10], R3 ;  /* 0x00001003ff0075a7 */ /* 0x000ea40008001121 */
[----:B--2---:R-:W-:Y:S05]  /*1ba0*/  @!P0 BRA `(.L_x_28) ;  /* 0x0000007c00c88947 */ /* 0x004fea0003800000 */
.L_x_27:
[----:B------:R2:W-:Y:S01]  /*1bb0*/  @!P3 SYNCS.ARRIVE.TRANS64 RZ, [UR33], R2 ;  /* 0x00000002ffffb9a7 */ /* 0x0005e20008000021 */
[----:B------:R-:W-:Y:S04]  /*1bc0*/  BSSY.RECONVERGENT B0, `(.L_x_29) ;  /* 0x0000003000007945 */ /* 0x000fe80003800200 */
[----:B------:R-:W-:Y:S05]  /*1bd0*/  @P2 BRA `(.L_x_30) ;  /* 0x0000000000042947 */ /* 0x000fea0003800000 */
[----:B------:R-:W-:Y:S05]  /*1be0*/  BPT.TRAP 0x1 ;  /* 0x000000040000795c */ /* 0x000fea0000300000 */
.L_x_30:
[----:B------:R-:W-:Y:S05]  /*1bf0*/  BSYNC.RECONVERGENT B0 ;  /* 0x0000000000007941 */ /* 0x000fea0003800200 */
.L_x_29:
        /* <DEDUP_REMOVED lines=33> */
[----:B------:R-:W-:Y:S01]  /*1e10*/  UMOV UR9, UR33 ;  /* 0x0000002100097c82 */ /* 0x000fe20008000000 */
[----:B------:R-:W-:Y:S01]  /*1e20*/  UMOV UR10, UR26 ;  /* 0x0000001a000a7c82 */ /* 0x000fe20008000000 */
[----:B------:R-:W-:Y:S04]  /*1e30*/  UIADD3 UR13, UPT, UPT, UR13, 0x1, URZ ;  /* 0x000000010d0d7890 */ /* 0x000fe8000fffe0ff */
[----:B------:R-:W-:Y:S01]  /*1e40*/  UISETP.NE.AND UP0, UPT, UR13, UR14, UPT ;  /* 0x0000000e0d00728c */ /* 0x000fe2000bf05270 */
[----:B------:R1:W-:Y:S02]  /*1e50*/  UTMALDG.3D [UR8], [UR30], desc[UR6] ;  /* 0x000006081e0075b4 */ /* 0x0003e40008011000 */
[----:B-1----:R-:W-:Y:S06]  /*1e60*/  UMOV UR6, UR21 ;  /* 0x0000001500067c82 */ /* 0x002fec0008000000 */
[----:B---3--:R-:W-:Y:S05]  /*1e70*/  BRA.U UP0, `(.L_x_31) ;  /* 0xfffffffd00347547 */ /* 0x008fea000b83ffff */
.L_x_26:
[C---:B------:R-:W-:Y:S01]  /*1e80*/  LEA R3, R11.reuse, UR4, 0x3 ;  /* 0x000000040b037c11 */ /* 0x040fe2000f8e18ff */
[----:B------:R-:W-:Y:S01]  /*1e90*/  NOP ;  /* 0x0000000000007918 */ /* 0x000fe20000000000 */
[----:B-1----:R-:W-:Y:S02]  /*1ea0*/  SHF.L.U32 R0, R10, 0x1f, RZ ;  /* 0x0000001f0a007819 */ /* 0x002fe400000006ff */
[----:B------:R-:W-:Y:S02]  /*1eb0*/  LEA R5, R11, UR4, 0x4 ;  /* 0x000000040b057c11 */ /* 0x000fe4000f8e20ff */
[----:B--2-4-:R-:W1:Y:S02]  /*1ec0*/  SYNCS.PHASECHK.TRANS64.TRYWAIT P0, [R3+URZ+0x40], R0 ;  /* 0x00004000030075a7 */ /* 0x014e6400080011ff */
[----:B-1----:R-:W-:Y:S05]  /*1ed0*/  @!P0 BRA `(.L_x_32) ;  /* 0x0000007c00148947 */ /* 0x002fea0003800000 */
.L_x_98:
[----:B------:R-:W2:Y:S01]  /*1ee0*/  LDS.128 R4, [R5+0xc0] ;  /* 0x0000c00005047984 */ /* 0x000ea20000000c00 */
[----:B------:R-:W-:Y:S01]  /*1ef0*/  UISETP.GE.AND UP0, UPT, UR15, 0x1, UPT ;  /* 0x000000010f00788c */ /* 0x000fe2000bf06270 */
[----:B------:R-:W-:Y:S01]  /*1f00*/  @!PT LDS RZ, [RZ] ;  /* 0x00000000fffff984 */ /* 0x000fe20000000800 */
[----:B------:R-:W-:Y:S01]  /*1f10*/  @!PT LDS RZ, [RZ] ;  /* 0x00000000fffff984 */ /* 0x000fe20000000800 */
[----:B------:R-:W-:Y:S01]  /*1f20*/  @!PT LDS RZ, [RZ] ;  /* 0x00000000fffff984 */ /* 0x000fe20000000800 */
[----:B------:R-:W-:Y:S01]  /*1f30*/  @!PT LDS RZ, [RZ] ;  /* 0x00000000fffff984 */ /* 0x000fe20000000800 */
[----:B------:R3:W-:Y:S06]  /*1f40*/  MEMBAR.ALL.CTA ;  /* 0x0000000000007992 */ /* 0x0007ec0000008000 */
[----:B---3--:R-:W3:Y:S01]  /*1f50*/  FENCE.VIEW.ASYNC.S ;  /* 0x00000000000073c6 */ /* 0x008ee20000000000 */
[----:B--2---:R-:W-:-:S13]  /*1f60*/  LOP3.LUT P0, RZ, R6, 0x1, RZ, 0xc0, !PT ;  /* 0x0000000106ff7812 */ /* 0x004fda000780c0ff */
[----:B---3--:R-:W-:Y:S01]  /*1f70*/  VOTEU.ANY UP1, P0 ;  /* 0x0000000000ff7886 */ /* 0x008fe20000020100 */
[----:B------:R-:W-:-:S13]  /*1f80*/  PLOP3.LUT P0, PT, PT, PT, UP1, 0x80, 0x8 ;  /* 0x000000000008781c */ /* 0x000fda0003f0f018 */
[----:B-1----:R-:W-:Y:S02]  /*1f90*/  @P0 LOP3.LUT R0, R5, 0xffff, RZ, 0xc0, !PT ;  /* 0x0000ffff05000812 */ /* 0x002fe400078ec0ff */
[----:B------:R-:W-:Y:S02]  /*1fa0*/  @P0 MOV R2, R4 ;  /* 0x0000000400020202 */ /* 0x000fe40000000f00 */
[----:B------:R-:W-:Y:S01]  /*1fb0*/  @P0 R2UR UR7, R0 ;  /* 0x00000000000702ca */ /* 0x000fe200000e0000 */
[----:B------:R-:W-:Y:S01]  /*1fc0*/  VIADD R0, R3, 0x50 ;  /* 0x0000005003007836 */ /* 0x000fe20000000000 */
[----:B------:R-:W-:Y:S02]  /*1fd0*/  @P0 SHF.R.U32.HI R4, RZ, 0x10, R5 ;  /* 0x00000010ff040819 */ /* 0x000fe40000011605 */
[----:B------:R-:W-:Y:S02]  /*1fe0*/  @P0 R2UR UR8, R2 ;  /* 0x00000000020802ca */ /* 0x000fe400000e0000 */
[----:B------:R-:W-:-:S02]  /*1ff0*/  PRMT R0, RZ, 0x654, R0 ;  /* 0x00000654ff007816 */ /* 0x000fc40000000000 */
[----:B------:R-:W-:Y:S02]  /*2000*/  @P0 R2UR UR6, R4 ;  /* 0x00000000040602ca */ /* 0x000fe400000e0000 */
[----:B------:R1:W-:Y:S03]  /*2010*/  SYNCS.ARRIVE.TRANS64.RED.A1T0 RZ, [R0+URZ], RZ ;  /* 0x000000ff00ff79a7 */ /* 0x0003e600081004ff */
[----:B------:R-:W-:-:S04]  /*2020*/  @UP1 UMOV UR37, UR7 ;  /* 0x0000000700251c82 */ /* 0x000fc80008000000 */
[----:B------:R-:W-:-:S04]  /*2030*/  @UP1 UMOV UR40, UR8 ;  /* 0x0000000800281c82 */ /* 0x000fc80008000000 */
[----:B------:R-:W-:Y:S01]  /*2040*/  @UP1 UMOV UR36, UR6 ;  /* 0x0000000600241c82 */ /* 0x000fe20008000000 */
[----:B------:R-:W-:Y:S05]  /*2050*/  BRA.U !UP0, `(.L_x_33) ;  /* 0x0000000108d47547 */ /* 0x000fea000b800000 */
[----:B------:R-:W2:Y:S01]  /*2060*/  LDCU.128 UR24, c[0x0][0xb10] ;  /* 0x00016200ff1877ac */ /* 0x000ea20008000c00 */
[----:B------:R-:W3:Y:S01]  /*2070*/  LDCU UR14, c[0x0][0xb20] ;  /* 0x00016400ff0e77ac */ /* 0x000ee20008000800 */
[----:B------:R-:W4:Y:S01]  /*2080*/  LDCU UR20, c[0x0][0xb0c] ;  /* 0x00016180ff1477ac */ /* 0x000f220008000800 */
[----:B------:R-:W1:Y:S01]  /*2090*/  LDCU.64 UR10, c[0x0][0xb28] ;  /* 0x00016500ff0a77ac */ /* 0x000e620008000a00 */
[----:B------:R-:W-:Y:S02]  /*20a0*/  UISETP.NE.AND UP3, UPT, UR15, 0x1, UPT ;  /* 0x000000010f00788c */ /* 0x000fe4000bf65270 */
[----:B--2---:R-:W-:Y:S02]  /*20b0*/  UIMAD.WIDE.U32 UR6, UR41, UR27, URZ ;  /* 0x0000001b290672a5 */ /* 0x004fe4000f8e00ff */
[----:B------:R-:W-:Y:S02]  /*20c0*/  UIMAD.WIDE.U32 UR8, UR42, UR24, URZ ;  /* 0x000000182a0872a5 */ /* 0x000fe4000f8e00ff */
[----:B------:R-:W-:-:S02]  /*20d0*/  UISETP.NE.AND UP0, UPT, UR26, 0x1, UPT ;  /* 0x000000011a00788c */ /* 0x000fc4000bf05270 */
[----:B------:R-:W-:Y:S01]  /*20e0*/  UIMAD.WIDE.U32 UR18, UR37, UR27, URZ ;  /* 0x0000001b251272a5 */ /* 0x000fe2000f8e00ff */
[----:B------:R-:W-:Y:S01]  /*20f0*/  UMOV UR6, UR7 ;  /* 0x0000000700067c82 */ /* 0x000fe20008000000 */
[----:B----4-:R-:W-:Y:S02]  /*2100*/  UISETP.NE.AND UP2, UPT, UR20, 0x1, UPT ;  /* 0x000000011400788c */ /* 0x010fe4000bf45270 */
[----:B---3--:R-:W-:Y:S02]  /*2110*/  USHF.R.U32.HI UR7, URZ, UR14, UR6 ;  /* 0x0000000eff077299 */ /* 0x008fe40008011606 */
[----:B------:R-:W-:Y:S01]  /*2120*/  UIMAD.WIDE.U32 UR16, UR40, UR24, URZ ;  /* 0x00000018281072a5 */ /* 0x000fe2000f8e00ff */
[----:B------:R-:W-:Y:S01]  /*2130*/  UMOV UR6, UR9 ;  /* 0x0000000900067c82 */ /* 0x000fe20008000000 */
[----:B------:R-:W-:Y:S02]  /*2140*/  USEL UR7, UR41, UR7, !UP0 ;  /* 0x0000000729077287 */ /* 0x000fe4000c000000 */
[----:B------:R-:W-:-:S02]  /*2150*/  USHF.R.U32.HI UR6, URZ, UR25, UR6 ;  /* 0x00000019ff067299 */ /* 0x000fc40008011606 */
[----:B-1----:R-:W-:Y:S02]  /*2160*/  UIMAD.WIDE.U32 UR12, UR7, UR10, URZ ;  /* 0x0000000a070c72a5 */ /* 0x002fe4000f8e00ff */
[----:B------:R-:W-:Y:S01]  /*2170*/  USEL UR8, UR42, UR6, !UP2 ;  /* 0x000000062a087287 */ /* 0x000fe2000d000000 */
[----:B------:R-:W-:Y:S02]  /*2180*/  UMOV UR16, UR17 ;  /* 0x0000001100107c82 */ /* 0x000fe40008000000 */
[----:B------:R-:W-:Y:S01]  /*2190*/  UMOV UR6, UR19 ;  /* 0x0000001300067c82 */ /* 0x000fe20008000000 */
[----:B------:R-:W-:Y:S01]  /*21a0*/  UIMAD.WIDE.U32 UR18, UR8, UR10, URZ ;  /* 0x0000000a081272a5 */ /* 0x000fe2000f8e00ff */
[----:B------:R-:W-:Y:S01]  /*21b0*/  UMOV UR12, UR13 ;  /* 0x0000000d000c7c82 */ /* 0x000fe20008000000 */
[----:B------:R-:W-:Y:S02]  /*21c0*/  USHF.R.U32.HI UR6, URZ, UR14, UR6 ;  /* 0x0000000eff067299 */ /* 0x000fe40008011606 */
[----:B------:R-:W-:-:S03]  /*21d0*/  @UP3 USHF.R.U32.HI UR7, URZ, UR11, UR12 ;  /* 0x0000000bff073299 */ /* 0x000fc6000801160c */
[----:B------:R-:W-:Y:S01]  /*21e0*/  UMOV UR18, UR19 ;  /* 0x0000001300127c82 */ /* 0x000fe20008000000 */
[----:B------:R-:W-:Y:S02]  /*21f0*/  USHF.R.U32.HI UR25, URZ, UR25, UR16 ;  /* 0x00000019ff197299 */ /* 0x000fe40008011610 */
[----:B------:R-:W-:Y:S02]  /*2200*/  USEL UR6, UR37, UR6, !UP0 ;  /* 0x0000000625067287 */ /* 0x000fe4000c000000 */
[----:B------:R-:W-:Y:S02]  /*2210*/  @UP3 USHF.R.U32.HI UR8, URZ, UR11, UR18 ;  /* 0x0000000bff083299 */ /* 0x000fe40008011612 */
[----:B------:R-:W-:Y:S02]  /*2220*/  UIMAD UR9, UR15, UR7, URZ ;  /* 0x000000070f0972a4 */ /* 0x000fe4000f8e02ff */
[----:B------:R-:W-:Y:S02]  /*2230*/  USEL UR7, UR40, UR25, !UP2 ;  /* 0x0000001928077287 */ /* 0x000fe4000d000000 */
[----:B------:R-:W-:-:S02]  /*2240*/  UIMAD UR12, UR15, UR8, URZ ;  /* 0x000000080f0c72a4 */ /* 0x000fc4000f8e02ff */
[----:B------:R-:W-:Y:S02]  /*2250*/  UISETP.GE.AND UP0, UPT, UR6, UR9, UPT ;  /* 0x000000090600728c */ /* 0x000fe4000bf06270 */
[----:B------:R-:W-:Y:S02]  /*2260*/  UIMAD.WIDE.U32 UR16, UR6, UR10, URZ ;  /* 0x0000000a061072a5 */ /* 0x000fe4000f8e00ff */
[----:B------:R-:W-:Y:S02]  /*2270*/  UISETP.GE.OR UP0, UPT, UR7, UR12, UP0 ;  /* 0x0000000c0700728c */ /* 0x000fe40008706670 */
[----:B------:R-:W-:Y:S02]  /*2280*/  UIMAD.WIDE.U32 UR12, UR7, UR10, URZ ;  /* 0x0000000a070c72a5 */ /* 0x000fe4000f8e00ff */
[----:B------:R-:W-:Y:S01]  /*2290*/  UIADD3 UR14, UPT, UPT, -UR6, URZ, URZ ;  /* 0x000000ff060e7290 */ /* 0x000fe2000fffe1ff */
[----:B------:R-:W-:Y:S01]  /*22a0*/  UMOV UR10, UR17 ;  /* 0x00000011000a7c82 */ /* 0x000fe20008000000 */
[----:B------:R-:W-:-:S02]  /*22b0*/  UIADD3 UR12, UPT, UPT, -UR7, URZ, URZ ;  /* 0x000000ff070c7290 */ /* 0x000fc4000fffe1ff */
        /* <DEDUP_REMOVED lines=15> */
.L_x_33:
[----:B------:R-:W2:Y:S02]  /*23b0*/  LDCU UR6, c[0x0][0xb30] ;  /* 0x00016600ff0677ac */ /* 0x000ea40008000800 */
[----:B--2---:R-:W-:-:S09]  /*23c0*/  UISETP.NE.AND UP0, UPT, UR6, 0x1, UPT ;  /* 0x000000010600788c */ /* 0x004fd2000bf05270 */
[----:B------:R-:W-:Y:S05]  /*23d0*/  BRA.U UP0, `(.L_x_34) ;  /* 0x0000000100447547 */ /* 0x000fea000b800000 */
[----:B------:R-:W2:Y:S01]  /*23e0*/  LDCU.128 UR16, c[0x0][0xb10] ;  /* 0x00016200ff1077ac */ /* 0x000ea20008000c00 */
[----:B------:R-:W3:Y:S01]  /*23f0*/  LDCU UR10, c[0x0][0xb0c] ;  /* 0x00016180ff0a77ac */ /* 0x000ee20008000800 */
[----:B------:R-:W4:Y:S01]  /*2400*/  LDCU UR11, c[0x0][0xb20] ;  /* 0x00016400ff0b77ac */ /* 0x000f220008000800 */
[----:B--2---:R-:W-:Y:S02]  /*2410*/  UIMAD.WIDE.U32 UR8, UR40, UR16, URZ ;  /* 0x00000010280872a5 */ /* 0x004fe4000f8e00ff */
[----:B------:R-:W-:Y:S02]  /*2420*/  UIMAD.WIDE.U32 UR6, UR37, UR19, URZ ;  /* 0x00000013250672a5 */ /* 0x000fe4000f8e00ff */
[----:B---3--:R-:W-:Y:S02]  /*2430*/  UISETP.NE.AND UP2, UPT, UR10, 0x1, UPT ;  /* 0x000000010a00788c */ /* 0x008fe4000bf45270 */
[----:B------:R-:W-:Y:S01]  /*2440*/  UISETP.NE.AND UP0, UPT, UR18, 0x1, UPT ;  /* 0x000000011200788c */ /* 0x000fe2000bf05270 */
[----:B------:R-:W-:-:S02]  /*2450*/  UMOV UR8, UR9 ;  /* 0x0000000900087c82 */ /* 0x000fc40008000000 */
[----:B------:R-:W-:Y:S01]  /*2460*/  UMOV UR6, UR7 ;  /* 0x0000000700067c82 */ /* 0x000fe20008000000 */
[----:B------:R-:W-:Y:S02]  /*2470*/  USHF.R.U32.HI UR8, URZ, UR17, UR8 ;  /* 0x00000011ff087299 */ /* 0x000fe40008011608 */
[----:B----4-:R-:W-:Y:S02]  /*2480*/  USHF.R.U32.HI UR6, URZ, UR11, UR6 ;  /* 0x0000000bff067299 */ /* 0x010fe40008011606 */
[----:B------:R-:W-:Y:S02]  /*2490*/  USEL UR7, UR40, UR8, !UP2 ;  /* 0x0000000828077287 */ /* 0x000fe4000d000000 */
[----:B------:R-:W-:-:S04]  /*24a0*/  USEL UR6, UR37, UR6, !UP0 ;  /* 0x0000000625067287 */ /* 0x000fc8000c000000 */
[----:B------:R-:W-:Y:S02]  /*24b0*/  UIADD3 UR8, UPT, UPT, UR7, -UR6, URZ ;  /* 0x8000000607087290 */ /* 0x000fe4000fffe0ff */
[----:B------:R-:W-:Y:S02]  /*24c0*/  UIADD3 UR6, UPT, UPT, -UR7, UR6, URZ ;  /* 0x0000000607067290 */ /* 0x000fe4000fffe1ff */
[----:B------:R-:W-:Y:S02]  /*24d0*/  UIMAD UR37, UR8, UR18, UR37 ;  /* 0x00000012082572a4 */ /* 0x000fe4000f8e0225 */
[----:B------:R-:W-:-:S12]  /*24e0*/  UIMAD UR40, UR6, UR10, UR40 ;  /* 0x0000000a062872a4 */ /* 0x000fd8000f8e0228 */
.L_x_34:
[----:B------:R-:W-:Y:S01]  /*24f0*/  VIADD R11, R11, 0x1 ;  /* 0x000000010b0b7836 */ /* 0x000fe20000000000 */
[----:B------:R-:W-:Y:S01]  /*2500*/  PLOP3.LUT P1, PT, PT, PT, PT, 0x80, 0x8 ;  /* 0x000000000008781c */ /* 0x000fe20003f2f070 */
[----:B------:R-:W-:Y:S02]  /*2510*/  UIADD3 UR46, UPT, UPT, UR40, UR59, URZ ;  /* 0x0000003b282e7290 */ /* 0x000fe4000fffe0ff */
[----:B------:R-:W-:Y:S01]  /*2520*/  UIADD3 UR47, UPT, UPT, UR37, UR58, URZ ;  /* 0x0000003a252f7290 */ /* 0x000fe2000fffe0ff */
[----:B------:R-:W-:-:S04]  /*2530*/  ISETP.NE.AND P0, PT, R11, 0x2, PT ;  /* 0x000000020b00780c */ /* 0x000fc80003f05270 */
[----:B------:R-:W-:Y:S02]  /*2540*/  SEL R3, RZ, 0x1, P0 ;  /* 0x00000001ff037807 */ /* 0x000fe40000000000 */
[----:B------:R-:W-:Y:S02]  /*2550*/  SEL R11, R11, RZ, P0 ;  /* 0x000000ff0b0b7207 */ /* 0x000fe40000000000 */
[----:B------:R-:W-:Y:S01]  /*2560*/  LOP3.LUT R10, R10, R3, RZ, 0x3c, !PT ;  /* 0x000000030a0a7212 */ /* 0x000fe200078e3cff */
[----:B------:R-:W-:Y:S06]  /*2570*/  BRA.U UP1, `(.L_x_35) ;  /* 0xfffffff101147547 */ /* 0x000fec000b83ffff */
[----:B------:R-:W-:Y:S01]  /*2580*/  UIADD3 UR5, UPT, UPT, UR4, 0x10, URZ ;  /* 0x0000001004057890 */ /* 0x000fe2000fffe0ff */
[----:B------:R-:W-:-:S03]  /*2590*/  SHF.L.U32 R3, R12, 0x1f, RZ ;  /* 0x0000001f0c037819 */ /* 0x000fc600000006ff */
[----:B------:R-:W-:-:S09]  /*25a0*/  ULEA UR4, UR21, UR5, 0x3 ;  /* 0x0000000515047291 */ /* 0x000fd2000f8e18ff */
[----:B------:R-:W2:Y:S02]  /*25b0*/  SYNCS.PHASECHK.TRANS64.TRYWAIT P0, [UR4], R3 ;  /* 0x00000003ff0075a7 */ /* 0x000ea40008001104 */
[----:B--2---:R-:W-:Y:S05]  /*25c0*/  @!P0 BRA `(.L_x_36) ;  /* 0x00000074006c8947 */ /* 0x004fea0003800000 */
.L_x_100:
[----:B------:R-:W-:-:S04]  /*25d0*/  UIADD3 UR4, UPT, UPT, UR21, 0x1, URZ ;  /* 0x0000000115047890 */ /* 0x000fc8000fffe0ff */
[----:B------:R-:W-:-:S04]  /*25e0*/  UISETP.NE.AND UP0, UPT, UR4, 0x2, UPT ;  /* 0x000000020400788c */ /* 0x000fc8000bf05270 */
[----:B------:R-:W-:Y:S02]  /*25f0*/  USEL UR6, URZ, 0x1, UP0 ;  /* 0x00000001ff067887 */ /* 0x000fe40008000000 */
[----:B------:R-:W-:-:S04]  /*2600*/  USEL UR4, UR4, URZ, UP0 ;  /* 0x000000ff04047287 */ /* 0x000fc80008000000 */
[----:B------:R-:W-:Y:S01]  /*2610*/  ULEA UR4, UR4, UR5, 0x3 ;  /* 0x0000000504047291 */ /* 0x000fe2000f8e18ff */
[----:B-1----:R-:W-:-:S04]  /*2620*/  LOP3.LUT R3, R12, UR6, RZ, 0x3c, !PT ;  /* 0x000000060c037c12 */ /* 0x002fc8000f8e3cff */
[----:B------:R-:W-:Y:S01]  /*2630*/  SHF.L.U32 R3, R3, 0x1f, RZ ;  /* 0x0000001f03037819 */ /* 0x000fe200000006ff */
[----:B------:R-:W-:-:S07]  /*2640*/  IMAD.U32 R0, RZ, RZ, UR4 ;  /* 0x00000004ff007e24 */ /* 0x000fce000f8e00ff */
.L_x_37:
[----:B-1----:R1:W2:Y:S02]  /*2650*/  SYNCS.PHASECHK.TRANS64.TRYWAIT P0, [R0+URZ], R3 ;  /* 0x00000003000075a7 */ /* 0x0022a400080011ff */
[----:B--2---:R-:W-:Y:S05]  /*2660*/  @!P0 NANOSLEEP.SYNCS 0x989680 ;  /* 0x009896800000895d */ /* 0x004fea0003900000 */
[----:B------:R-:W2:Y:S02]  /*2670*/  @!P0 SYNCS.PHASECHK.TRANS64 P0, [R0+URZ], R3 ;  /* 0x00000003000085a7 */ /* 0x000ea400080010ff */
[----:B--2---:R-:W-:Y:S05]  /*2680*/  @P0 EXIT ;  /* 0x000000000000094d */ /* 0x004fea0003800000 */
[----:B------:R-:W-:Y:S05]  /*2690*/  BRA `(.L_x_37) ;  /* 0xfffffffc00ec7947 */ /* 0x000fea000383ffff */
.L_x_17:
[----:B------:R-:W-:-:S04]  /*26a0*/  UISETP.NE.AND UP0, UPT, UR5, URZ, UPT ;  /* 0x000000ff0500728c */ /* 0x000fc8000bf05270 */
[----:B------:R-:W-:-:S09]  /*26b0*/  UISETP.NE.OR UP0, UPT, UR18, 0x1, UP0 ;  /* 0x000000011200788c */ /* 0x000fd20008705670 */
[----:B------:R-:W-:Y:S05]  /*26c0*/  BRA.U UP0, `(.L_x_38) ;  /* 0x0000000500487547 */ /* 0x000fea000b800000 */
[----:B------:R-:W-:Y:S01]  /*26d0*/  UMOV UR6, 0x400 ;  /* 0x0000040000067882 */ /* 0x000fe20000000000 */
[----:B------:R-:W-:Y:S01]  /*26e0*/  ISETP.NE.AND P2, PT, R0, RZ, PT ;  /* 0x000000ff0000720c */ /* 0x000fe20003f45270 */
[----:B------:R-:W-:Y:S01]  /*26f0*/  IMAD.MOV.U32 R12, RZ, RZ, 0x1 ;  /* 0x00000001ff0c7424 */ /* 0x000fe200078e00ff */
[----:B------:R-:W-:Y:S02]  /*2700*/  CS2R R10, SRZ ;  /* 0x00000000000a7805 */ /* 0x000fe4000001ff00 */
[----:B------:R-:W-:Y:S01]  /*2710*/  CS2R R8, SRZ ;  /* 0x0000000000087805 */ /* 0x000fe2000001ff00 */
[----:B------:R-:W-:-:S03]  /*2720*/  ULEA UR6, UR5, UR6, 0x18 ;  /* 0x0000000605067291 */ /* 0x000fc6000f8ec0ff */
[----:B------:R-:W-:-:S09]  /*2730*/  UMOV UR5, URZ ;  /* 0x000000ff00057c82 */ /* 0x000fd20008000000 */
.L_x_42:
[----:B------:R-:W-:Y:S02]  /*2740*/  LEA R2, R8, UR6, 0x3 ;  /* 0x0000000608027c11 */ /* 0x000fe4000f8e18ff */
[----:B------:R-:W-:-:S03]  /*2750*/  SHF.L.U32 R5, R9, 0x1f, RZ ;  /* 0x0000001f09057819 */ /* 0x000fc600000006ff */
[----:B------:R-:W-:Y:S01]  /*2760*/  VIADD R4, R2, 0xa0 ;  /* 0x000000a002047836 */ /* 0x000fe20000000000 */
[----:B------:R-:W2:Y:S02]  /*2770*/  SYNCS.PHASECHK.TRANS64.TRYWAIT P0, [R2+URZ+0x90], R5 ;  /* 0x00009005020075a7 */ /* 0x000ea400080011ff */
[----:B--2---:R-:W-:Y:S05]  /*2780*/  @!P0 BRA `(.L_x_39) ;  /* 0x0000007400148947 */ /* 0x004fea0003800000 */
.L_x_101:
[----:B------:R-:W-:Y:S01]  /*2790*/  ULEA UR4, UR5, UR6, 0x3 ;  /* 0x0000000605047291 */ /* 0x000fe2000f8e18ff */
[----:B------:R-:W-:Y:S02]  /*27a0*/  PRMT R4, RZ, 0x654, R4 ;  /* 0x00000654ff047816 */ /* 0x000fe40000000004 */
[----:B--2---:R-:W-:Y:S01]  /*27b0*/  SHF.L.U32 R5, R12, 0x1f, RZ ;  /* 0x0000001f0c057819 */ /* 0x004fe200000006ff */
[----:B------:R-:W-:Y:S01]  /*27c0*/  UIADD3 UR7, UPT, UPT, UR4, 0x40, URZ ;  /* 0x0000004004077890 */ /* 0x000fe2000fffe0ff */
[----:B------:R2:W-:Y:S05]  /*27d0*/  SYNCS.ARRIVE.TRANS64.RED.A1T0 RZ, [R4+URZ], RZ ;  /* 0x000000ff04ff79a7 */ /* 0x0005ea00081004ff */
[----:B------:R-:W-:Y:S01]  /*27e0*/  IMAD.U32 R7, RZ, RZ, UR7 ;  /* 0x00000007ff077e24 */ /* 0x000fe2000f8e00ff */
[----:B------:R-:W3:Y:S04]  /*27f0*/  SYNCS.PHASECHK.TRANS64.TRYWAIT P0, [UR4+0x50], R5 ;  /* 0x00005005ff0075a7 */ /* 0x000ee80008001104 */
[----:B------:R-:W-:Y:S01]  /*2800*/  PRMT R6, R0, 0x654, R7 ;  /* 0x0000065400067816 */ /* 0x000fe20000000007 */
[----:B--2---:R-:W-:Y:S01]  /*2810*/  @!P2 IMAD.MOV.U32 R4, RZ, RZ, 0x10 ;  /* 0x00000010ff04a424 */ /* 0x004fe200078e00ff */
[----:B---3--:R-:W-:Y:S06]  /*2820*/  @!P0 BRA `(.L_x_40) ;  /* 0x0000007400008947 */ /* 0x008fec0003800000 */
.L_x_103:
[----:B------:R-:W-:Y:S01]  /*2830*/  ULEA UR8, UR5, UR6, 0x4 ;  /* 0x0000000605087291 */ /* 0x000fe2000f8e20ff */
[----:B------:R-:W-:Y:S01]  /*2840*/  SEL R3, R6, R3, !P2 ;  /* 0x0000000306037207 */ /* 0x000fe20005000000 */
[----:B------:R-:W-:Y:S01]  /*2850*/  UIADD3 UR9, UPT, UPT, UR4, 0x40, URZ ;  /* 0x0000004004097890 */ /* 0x000fe2000fffe0ff */
[----:B--2---:R-:W-:Y:S01]  /*2860*/  LEA R2, R11, UR6, 0x3 ;  /* 0x000000060b027c11 */ /* 0x004fe2000f8e18ff */
[----:B------:R-:W-:Y:S01]  /*2870*/  UIADD3 UR8, UPT, UPT, UR8, 0xc0, URZ ;  /* 0x000000c008087890 */ /* 0x000fe2000fffe0ff */
[----:B------:R-:W-:Y:S01]  /*2880*/  SHF.L.U32 R5, R10, 0x1f, RZ ;  /* 0x0000001f0a057819 */ /* 0x000fe200000006ff */
[----:B------:R2:W-:Y:S01]  /*2890*/  @!P2 SYNCS.ARRIVE.TRANS64.RED RZ, [R3+URZ], R4 ;  /* 0x0000000403ffa9a7 */ /* 0x0005e200080004ff */
[----:B------:R-:W-:Y:S01]  /*28a0*/  UIADD3 UR4, UPT, UPT, UR5, 0x1, URZ ;  /* 0x0000000105047890 */ /* 0x000fe2000fffe0ff */
[----:B------:R-:W-:-:S03]  /*28b0*/  VIADD R8, R8, 0x1 ;  /* 0x0000000108087836 */ /* 0x000fc60000000000 */
[----:B------:R-:W-:Y:S02]  /*28c0*/  UISETP.NE.AND UP0, UPT, UR4, 0x2, UPT ;  /* 0x000000020400788c */ /* 0x000fe4000bf05270 */
[----:B------:R-:W-:Y:S06]  /*28d0*/  UGETNEXTWORKID.BROADCAST [UR8], [UR9] ;  /* 0x00000000080073ca */ /* 0x000fec0008000100 */
[----:B------:R-:W-:Y:S01]  /*28e0*/  USEL UR7, URZ, 0x1, UP0 ;  /* 0x00000001ff077887 */ /* 0x000fe20008000000 */
[----:B------:R-:W-:Y:S01]  /*28f0*/  ISETP.NE.AND P0, PT, R8, 0x2, PT ;  /* 0x000000020800780c */ /* 0x000fe20003f05270 */
[----:B------:R-:W-:Y:S01]  /*2900*/  USEL UR5, UR4, URZ, UP0 ;  /* 0x000000ff04057287 */ /* 0x000fe20008000000 */
[----:B------:R-:W3:Y:S03]  /*2910*/  SYNCS.PHASECHK.TRANS64.TRYWAIT P1, [R2+URZ+0x40], R5 ;  /* 0x00004005020075a7 */ /* 0x000ee600080211ff */
[----:B------:R-:W-:Y:S01]  /*2920*/  LOP3.LUT R12, R12, UR7, RZ, 0x3c, !PT ;  /* 0x000000070c0c7c12 */ /* 0x000fe2000f8e3cff */
[----:B--23--:R-:W-:Y:S07]  /*2930*/  @!P1 BRA `(.L_x_41) ;  /* 0x0000007000d49947 */ /* 0x00cfee0003800000 */
.L_x_104:
[C---:B------:R-:W-:Y:S01]  /*2940*/  LEA R4, R11.reuse, UR6, 0x4 ;  /* 0x000000060b047c11 */ /* 0x040fe2000f8e20ff */
[----:B--2---:R-:W-:Y:S01]  /*2950*/  VIADD R2, R2, 0x50 ;  /* 0x0000005002027836 */ /* 0x004fe20000000000 */
[----:B------:R-:W-:Y:S01]  /*2960*/  SEL R8, R8, RZ, P0 ;  /* 0x000000ff08087207 */ /* 0x000fe20000000000 */
[----:B------:R-:W-:-:S03]  /*2970*/  VIADD R11, R11, 0x1 ;  /* 0x000000010b0b7836 */ /* 0x000fc60000000000 */
[----:B------:R-:W2:Y:S01]  /*2980*/  LDS.128 R4, [R4+0xc0] ;  /* 0x0000c00004047984 */ /* 0x000ea20000000c00 */
[----:B------:R-:W-:Y:S02]  /*2990*/  PRMT R2, RZ, 0x654, R2 ;  /* 0x00000654ff027816 */ /* 0x000fe40000000002 */
[C---:B------:R-:W-:Y:S01]  /*29a0*/  ISETP.NE.AND P1, PT, R11.reuse, 0x2, PT ;  /* 0x000000020b00780c */ /* 0x040fe20003f25270 */
[----:B------:R-:W-:Y:S01]  /*29b0*/  @!PT LDS RZ, [RZ] ;  /* 0x00000000fffff984 */ /* 0x000fe20000000800 */
[----:B------:R-:W-:Y:S01]  /*29c0*/  @!PT LDS RZ, [RZ] ;  /* 0x00000000fffff984 */ /* 0x000fe20000000800 */
[----:B------:R-:W-:Y:S01]  /*29d0*/  @!PT LDS RZ, [RZ] ;  /* 0x00000000fffff984 */ /* 0x000fe20000000800 */
[----:B------:R-:W-:Y:S01]  /*29e0*/  @!PT LDS RZ, [RZ] ;  /* 0x00000000fffff984 */ /* 0x000fe20000000800 */
[----:B------:R3:W-:Y:S06]  /*29f0*/  MEMBAR.ALL.CTA ;  /* 0x0000000000007992 */ /* 0x0007ec0000008000 */
[----:B---3--:R-:W3:Y:S01]  /*2a00*/  FENCE.VIEW.ASYNC.S ;  /* 0x00000000000073c6 */ /* 0x008ee20000000000 */
[----:B------:R-:W-:Y:S01]  /*2a10*/  SEL R11, R11, RZ, P1 ;  /* 0x000000ff0b0b7207 */ /* 0x000fe20000800000 */
[----:B---3--:R3:W-:Y:S01]  /*2a20*/  SYNCS.ARRIVE.TRANS64.RED.A1T0 RZ, [R2+URZ], RZ ;  /* 0x000000ff02ff79a7 */ /* 0x0087e200081004ff */
[----:B--2---:R-:W-:-:S02]  /*2a30*/  LOP3.LUT P3, RZ, R6, 0x1, RZ, 0xc0, !PT ;  /* 0x0000000106ff7812 */ /* 0x004fc4000786c0ff */
[----:B------:R-:W-:-:S04]  /*2a40*/  SEL R5, RZ, 0x1, P1 ;  /* 0x00000001ff057807 */ /* 0x000fc80000800000 */
[----:B------:R-:W-:Y:S02]  /*2a50*/  LOP3.LUT R10, R10, R5, RZ, 0x3c, !PT ;  /* 0x000000050a0a7212 */ /* 0x000fe400078e3cff */
[----:B---3--:R-:W-:-:S04]  /*2a60*/  SEL R2, RZ, 0x1, P0 ;  /* 0x00000001ff027807 */ /* 0x008fc80000000000 */
[----:B------:R-:W-:Y:S01]  /*2a70*/  LOP3.LUT R9, R9, R2, RZ, 0x3c, !PT ;  /* 0x0000000209097212 */ /* 0x000fe200078e3cff */
[----:B------:R-:W-:Y:S06]  /*2a80*/  @P3 BRA `(.L_x_42) ;  /* 0xfffffffc002c3947 */ /* 0x000fec000383ffff */
[----:B------:R-:W-:Y:S01]  /*2a90*/  ULEA UR4, UR5, UR6, 0x3 ;  /* 0x0000000605047291 */ /* 0x000fe2000f8e18ff */
[----:B------:R-:W-:-:S08]  /*2aa0*/  SHF.L.U32 R3, R12, 0x1f, RZ ;  /* 0x0000001f0c037819 */ /* 0x000fd000000006ff */
[----:B------:R-:W2:Y:S02]  /*2ab0*/  SYNCS.PHASECHK.TRANS64 P0, [UR4+0x50], R3 ;  /* 0x00005003ff0075a7 */ /* 0x000ea40008001004 */
[----:B--2---:R-:W-:Y:S05]  /*2ac0*/  @P0 BRA `(.L_x_43) ;  /* 0x0000000000080947 */ /* 0x004fea0003800000 */
[----:B------:R-:W2:Y:S02]  /*2ad0*/  SYNCS.PHASECHK.TRANS64.TRYWAIT P0, [UR4+0x50], R3 ;  /* 0x00005003ff0075a7 */ /* 0x000ea40008001104 */
[----:B--2---:R-:W-:Y:S05]  /*2ae0*/  @!P0 BRA `(.L_x_44) ;  /* 0x00000070007c8947 */ /* 0x004fea0003800000 */
.L_x_43:
[----:B------:R-:W-:-:S04]  /*2af0*/  UIADD3 UR7, UPT, UPT, UR5, 0x1, URZ ;  /* 0x0000000105077890 */ /* 0x000fc8000fffe0ff */
[----:B------:R-:W-:-:S04]  /*2b00*/  UISETP.NE.AND UP0, UPT, UR7, 0x2, UPT ;  /* 0x000000020700788c */ /* 0x000fc8000bf05270 */
[----:B------:R-:W-:Y:S02]  /*2b10*/  USEL UR8, URZ, 0x1, UP0 ;  /* 0x00000001ff087887 */ /* 0x000fe40008000000 */
[----:B------:R-:W-:-:S04]  /*2b20*/  USEL UR7, UR7, URZ, UP0 ;  /* 0x000000ff07077287 */ /* 0x000fc80008000000 */
[----:B------:R-:W-:Y:S01]  /*2b30*/  ULEA UR7, UR7, UR6, 0x3 ;  /* 0x0000000607077291 */ /* 0x000fe2000f8e18ff */
[----:B--2---:R-:W-:-:S04]  /*2b40*/  LOP3.LUT R3, R12, UR8, RZ, 0x3c, !PT ;  /* 0x000000080c037c12 */ /* 0x004fc8000f8e3cff */
[----:B------:R-:W-:-:S04]  /*2b50*/  SHF.L.U32 R0, R3, 0x1f, RZ ;  /* 0x0000001f03007819 */ /* 0x000fc800000006ff */
[----:B------:R-:W2:Y:S02]  /*2b60*/  SYNCS.PHASECHK.TRANS64 P0, [UR7+0x50], R0 ;  /* 0x00005000ff0075a7 */ /* 0x000ea40008001007 */
[----:B-12---:R-:W-:Y:S05]  /*2b70*/  @P0 EXIT ;  /* 0x000000000000094d */ /* 0x006fea0003800000 */
[----:B------:R-:W-:Y:S02]  /*2b80*/  SHF.L.U32 R3, R3, 0x1f, RZ ;  /* 0x0000001f03037819 */ /* 0x000fe400000006ff */
[----:B------:R-:W-:-:S07]  /*2b90*/  MOV R0, UR7 ;  /* 0x0000000700007c02 */ /* 0x000fce0008000f00 */
.L_x_45:
[----:B-1----:R1:W2:Y:S02]  /*2ba0*/  SYNCS.PHASECHK.TRANS64.TRYWAIT P0, [R0+URZ+0x50], R3 ;  /* 0x00005003000075a7 */ /* 0x0022a400080011ff */
[----:B--2---:R-:W-:Y:S05]  /*2bb0*/  @!P0 NANOSLEEP.SYNCS 0x989680 ;  /* 0x009896800000895d */ /* 0x004fea0003900000 */
[----:B------:R-:W2:Y:S02]  /*2bc0*/  @!P0 SYNCS.PHASECHK.TRANS64 P0, [R0+URZ+0x50], R3 ;  /* 0x00005003000085a7 */ /* 0x000ea400080010ff */
[----:B--2---:R-:W-:Y:S05]  /*2bd0*/  @P0 EXIT ;  /* 0x000000000000094d */ /* 0x004fea0003800000 */
[----:B------:R-:W-:Y:S05]  /*2be0*/  BRA `(.L_x_45) ;  /* 0xfffffffc00ec7947 */ /* 0x000fea000383ffff */
.L_x_38:
[----:B------:R-:W-:-:S09]  /*2bf0*/  UISETP.NE.AND UP0, UPT, UR18, URZ, UPT ;  /* 0x000000ff1200728c */ /* 0x000fd2000bf05270 */
[----:B------:R-:W-:Y:S05]  /*2c00*/  BRA.U UP0, `(.L_x_46) ;  /* 0x0000001100007547 */ /* 0x000fea000b800000 */
[----:B------:R-:W-:Y:S01]  /*2c10*/  UMOV UR4, 0x40 ;  /* 0x0000004000047882 */ /* 0x000fe20000000000 */
[----:B------:R-:W-:Y:S01]  /*2c20*/  NOP ;  /* 0x0000000000007918 */ /* 0x000fe20000000000 */
[----:B------:R-:W-:-:S03]  /*2c30*/  ULEA UR6, UR5, UR4, 0x18 ;  /* 0x0000000405067291 */ /* 0x000fc6000f8ec0ff */
[----:B------:R-:W-:Y:S02]  /*2c40*/  UMOV UR4, 0x400 ;  /* 0x0000040000047882 */ /* 0x000fe40000000000 */
[----:B------:R-:W-:-:S04]  /*2c50*/  ULEA UR5, UR5, UR4, 0x18 ;  /* 0x0000000405057291 */ /* 0x000fc8000f8ec0ff */
[----:B------:R-:W2:Y:S02]  /*2c60*/  LDS.U8 R0, [UR6+0x1c] ;  /* 0x00001c06ff007984 */ /* 0x000ea40008000000 */
[----:B--2---:R-:W-:-:S13]  /*2c70*/  ISETP.NE.AND P0, PT, R0, RZ, PT ;  /* 0x000000ff0000720c */ /* 0x004fda0003f05270 */
[----:B------:R-:W-:Y:S05]  /*2c80*/  @P0 BRA `(.L_x_47) ;  /* 0x0000000000580947 */ /* 0x000fea0003800000 */
[----:B------:R-:W-:-:S13]  /*2c90*/  ELECT P0, URZ, PT ;  /* 0x0000000000ff782f */ /* 0x000fda0003800000 */
[----:B------:R-:W-:Y:S05]  /*2ca0*/  @!P0 BRA `(.L_x_48) ;  /* 0x0000000000608947 */ /* 0x000fea0003800000 */
[----:B------:R-:W-:Y:S01]  /*2cb0*/  UMOV UR4, 0x10 ;  /* 0x0000001000047882 */ /* 0x000fe20000000000 */
[----:B------:R-:W-:Y:S01]  /*2cc0*/  HFMA2 R0, -RZ, RZ, 0, 5.9604644775390625e-08 ;  /* 0x00000001ff007431 */ /* 0x000fe200000001ff */
[----:B------:R-:W-:-:S03]  /*2cd0*/  MOV R2, 0xffff ;  /* 0x0000ffff00027802 */ /* 0x000fc60000000f00 */
[----:B------:R-:W-:Y:S04]  /*2ce0*/  DEPBAR.LE SB2, 0x36 ;  /* 0x0000ad800000791a */ /* 0x000fe80000000000 */
[----:B------:R-:W2:Y:S02]  /*2cf0*/  UTCATOMSWS.FIND_AND_SET.ALIGN UP0, UR4, UR4 ;  /* 0x00000004000475e3 */ /* 0x000ea40008000800 */
[----:B--2---:R-:W-:Y:S01]  /*2d00*/  MOV R3, UR4 ;  /* 0x0000000400037c02 */ /* 0x004fe20008000f00 */
[----:B------:R-:W-:Y:S06]  /*2d10*/  BRA.U UP0, `(.L_x_49) ;  /* 0x0000000100187547 */ /* 0x000fec000b800000 */
.L_x_50:
[----:B------:R-:W-:Y:S05]  /*2d20*/  NANOSLEEP 0x64 ;  /* 0x000000640000795d */ /* 0x000fea0003800000 */
[----:B------:R-:W-:-:S05]  /*2d30*/  UMOV UR4, 0x10 ;  /* 0x0000001000047882 */ /* 0x000fca0000000000 */
[----:B------:R-:W-:Y:S04]  /*2d40*/  DEPBAR.LE SB2, 0x36 ;  /* 0x0000ad800000791a */ /* 0x000fe80000000000 */
[----:B------:R-:W2:Y:S02]  /*2d50*/  UTCATOMSWS.FIND_AND_SET.ALIGN UP0, UR4, UR4 ;  /* 0x00000004000475e3 */ /* 0x000ea40008000800 */
[----:B--2---:R-:W-:Y:S01]  /*2d60*/  MOV R3, UR4 ;  /* 0x0000000400037c02 */ /* 0x004fe20008000f00 */
[----:B------:R-:W-:Y:S05]  /*2d70*/  BRA.U !UP0, `(.L_x_50) ;  /* 0xfffffffd08e87547 */ /* 0x000fea000b83ffff */
.L_x_49:
[-C--:B------:R-:W-:Y:S02]  /*2d80*/  SHF.L.U32 R2, R2, R3.reuse, RZ ;  /* 0x0000000302027219 */ /* 0x080fe400000006ff */
[----:B------:R-:W-:Y:S01]  /*2d90*/  SHF.L.U32 R0, R0, R3, RZ ;  /* 0x0000000300007219 */ /* 0x000fe200000006ff */
[----:B------:R-:W-:Y:S02]  /*2da0*/  IMAD.SHL.U32 R3, R3, 0x20, RZ ;  /* 0x0000002003037824 */ /* 0x000fe400078e00ff */
[----:B------:R2:W-:Y:S04]  /*2db0*/  ATOMS.OR RZ, [UR6+0x14], R2 ;  /* 0x00001402ffff798c */ /* 0x0005e8000b000006 */
[----:B------:R2:W-:Y:S04]  /*2dc0*/  ATOMS.OR RZ, [UR6+0x18], R0 ;  /* 0x00001800ffff798c */ /* 0x0005e8000b000006 */
[----:B------:R2:W-:Y:S01]  /*2dd0*/  STS [UR5+0xe0], R3 ;  /* 0x0000e003ff007988 */ /* 0x0005e20008000805 */
[----:B------:R-:W-:Y:S05]  /*2de0*/  BRA `(.L_x_48) ;  /* 0x0000000000107947 */ /* 0x000fea0003800000 */
.L_x_47:
[----:B------:R-:W-:Y:S02]  /*2df0*/  MOV R0, 0xffffffff ;  /* 0xffffffff00007802 */ /* 0x000fe40000000f00 */
[----:B------:R-:W-:-:S03]  /*2e00*/  MOV R2, 0x2e30 ;  /* 0x00002e3000027802 */ /* 0x000fc60000000f00 */
[----:B------:R2:W-:Y:S04]  /*2e10*/  STS [UR5+0xe0], R0 ;  /* 0x0000e000ff007988 */ /* 0x0005e80008000805 */
[----:B-12--5:R-:W-:Y:S05]  /*2e20*/  CALL.REL.NOINC `($__internal_1_$__cuda_sm10x_tcgen05_guardrail_trap_phase_invalid_during_alloc) ;  /* 0x0000007000e47944 */ /* 0x026fea0003c00000 */
.L_x_48:
[----:B------:R-:W-:Y:S05]  /*2e30*/  WARPSYNC.ALL ;  /* 0x0000000000007948 */ /* 0x000fea0003800000 */
[----:B------:R-:W3:Y:S01]  /*2e40*/  S2UR UR4, SR_CgaCtaId ;  /* 0x00000000000479c3 */ /* 0x000ee20000008800 */
[----:B------:R-:W-:Y:S01]  /*2e50*/  UMOV UR43, 0x400 ;  /* 0x00000400002b7882 */ /* 0x000fe20000000000 */
[----:B------:R-:W-:-:S06]  /*2e60*/  NOP ;  /* 0x0000000000007918 */ /* 0x000fcc0000000000 */
[----:B------:R-:W-:Y:S06]  /*2e70*/  BAR.ARV 0x6, 0xa0 ;  /* 0x0182800000007b1d */ /* 0x000fec0000002000 */
[----:B------:R-:W4:Y:S01]  /*2e80*/  LDCU UR6, c[0x0][0x38c] ;  /* 0x00007180ff0677ac */ /* 0x000f220008000800 */
[----:B------:R-:W-:Y:S01]  /*2e90*/  IMAD.MOV.U32 R11, RZ, RZ, 0x1 ;  /* 0x00000001ff0b7424 */ /* 0x000fe200078e00ff */
[----:B------:R-:W-:Y:S01]  /*2ea0*/  CS2R R8, SRZ ;  /* 0x0000000000087805 */ /* 0x000fe2000001ff00 */
[----:B------:R-:W-:Y:S01]  /*2eb0*/  IMAD.MOV.U32 R10, RZ, RZ, RZ ;  /* 0x000000ffff0a7224 */ /* 0x000fe200078e00ff */
[----:B------:R-:W-:Y:S01]  /*2ec0*/  UMOV UR46, URZ ;  /* 0x000000ff002e7c82 */ /* 0x000fe20008000000 */
[----:B------:R-:W-:Y:S01]  /*2ed0*/  UMOV UR39, URZ ;  /* 0x000000ff00277c82 */ /* 0x000fe20008000000 */
[----:B------:R-:W-:Y:S01]  /*2ee0*/  UMOV UR62, 0x0 ;  /* 0x00000000003e7882 */ /* 0x000fe20000000000 */
[----:B------:R-:W-:Y:S01]  /*2ef0*/  UMOV UR63, 0x8280010 ;  /* 0x08280010003f7882 */ /* 0x000fe20000000000 */
[----:B------:R-:W-:Y:S01]  /*2f00*/  UMOV UR60, 0x0 ;  /* 0x00000000003c7882 */ /* 0x000fe20000000000 */
[----:B------:R-:W-:Y:S01]  /*2f10*/  UMOV UR61, 0x8280010 ;  /* 0x08280010003d7882 */ /* 0x000fe20000000000 */
[----:B---3--:R-:W-:Y:S01]  /*2f20*/  ULEA UR43, UR4, UR43, 0x18 ;  /* 0x0000002b042b7291 */ /* 0x008fe2000f8ec0ff */
[----:B------:R-:W3:Y:S03]  /*2f30*/  LDCU UR4, c[0x0][0x38c] ;  /* 0x00007180ff0477ac */ /* 0x000ee60008000800 */
[----:B------:R-:W-:Y:S01]  /*2f40*/  UIADD3 UR5, UPT, UPT, UR43, 0xa200, URZ ;  /* 0x0000a2002b057890 */ /* 0x000fe2000fffe0ff */
[----:B------:R-:W-:-:S04]  /*2f50*/  UMOV UR58, 0x0 ;  /* 0x00000000003a7882 */ /* 0x000fc80000000000 */
[----:B--2---:R-:W2:Y:S01]  /*2f60*/  LDS R0, [UR43+0xe0] ;  /* 0x0000e02bff007984 */ /* 0x004ea20008000800 */
[----:B------:R-:W-:Y:S01]  /*2f70*/  USHF.R.U32.HI UR5, URZ, 0x4, UR5 ;  /* 0x00000004ff057899 */ /* 0x000fe20008011605 */
[----:B------:R-:W-:Y:S01]  /*2f80*/  UMOV UR59, 0x8280010 ;  /* 0x08280010003b7882 */ /* 0x000fe20000000000 */
[----:B------:R-:W-:Y:S02]  /*2f90*/  UMOV UR56, 0x0 ;  /* 0x0000000000387882 */ /* 0x000fe40000000000 */
[----:B------:R-:W-:Y:S01]  /*2fa0*/  ULOP3.LUT UR5, UR5, 0x3fff, URZ, 0xc0, !UPT ;  /* 0x00003fff05057892 */ /* 0x000fe2000f8ec0ff */
[----:B------:R-:W-:Y:S01]  /*2fb0*/  UMOV UR57, 0x8280010 ;  /* 0x0828001000397882 */ /* 0x000fe20000000000 */
[----:B------:R-:W-:Y:S01]  /*2fc0*/  UMOV UR54, 0x0 ;  /* 0x0000000000367882 */ /* 0x000fe20000000000 */
[----:B------:R-:W-:Y:S01]  /*2fd0*/  UMOV UR55, 0x8280010 ;  /* 0x0828001000377882 */ /* 0x000fe20000000000 */
[----:B------:R-:W-:Y:S01]  /*2fe0*/  UMOV UR52, 0x0 ;  /* 0x0000000000347882 */ /* 0x000fe20000000000 */
[----:B---3--:R-:W-:Y:S01]  /*2ff0*/  UIADD3 UR4, UPT, UPT, UR4, 0xff, URZ ;  /* 0x000000ff04047890 */ /* 0x008fe2000fffe0ff */
[----:B------:R-:W-:Y:S01]  /*3000*/  UMOV UR53, 0x8280010 ;  /* 0x0828001000357882 */ /* 0x000fe20000000000 */
[----:B------:R-:W-:-:S02]  /*3010*/  ULOP3.LUT UR44, UR5, 0x10000, URZ, 0xfc, !UPT ;  /* 0x00010000052c7892 */ /* 0x000fc4000f8efcff */
[----:B------:R-:W-:Y:S02]  /*3020*/  USHF.R.S32.HI UR47, URZ, 0x1f, UR4 ;  /* 0x0000001fff2f7899 */ /* 0x000fe40008011404 */
[----:B----4-:R-:W-:Y:S02]  /*3030*/  UISETP.GE.AND UP4, UPT, UR6, 0x1, UPT ;  /* 0x000000010600788c */ /* 0x010fe4000bf86270 */
[----:B------:R-:W-:Y:S02]  /*3040*/  ULEA.HI UR47, UR47, UR4, URZ, 0x8 ;  /* 0x000000042f2f7291 */ /* 0x000fe4000f8f40ff */
[----:B------:R-:W-:Y:S02]  /*3050*/  UIADD3 UR4, UPT, UPT, UR43, 0x1a200, URZ ;  /* 0x0001a2002b047890 */ /* 0x000fe4000fffe0ff */
[----:B------:R-:W-:Y:S02]  /*3060*/  USHF.R.S32.HI UR47, URZ, 0x8, UR47 ;  /* 0x00000008ff2f7899 */ /* 0x000fe4000801142f */
[----:B------:R-:W-:-:S02]  /*3070*/  USHF.R.U32.HI UR4, URZ, 0x4, UR4 ;  /* 0x00000004ff047899 */ /* 0x000fc40008011604 */
[----:B------:R-:W-:Y:S02]  /*3080*/  UISETP.LT.AND UP0, UPT, UR47, 0x1, UPT ;  /* 0x000000012f00788c */ /* 0x000fe4000bf01270 */
[----:B------:R-:W-:Y:S02]  /*3090*/  ULOP3.LUT UR4, UR4, 0x3fff, URZ, 0xc0, !UPT ;  /* 0x00003fff04047892 */ /* 0x000fe4000f8ec0ff */
[----:B------:R-:W-:Y:S02]  /*30a0*/  USEL UR64, UR47, 0x1, !UP0 ;  /* 0x000000012f407887 */ /* 0x000fe4000c000000 */
[----:B------:R-:W-:Y:S02]  /*30b0*/  ULOP3.LUT UR4, UR4, 0x10000, URZ, 0xfc, !UPT ;  /* 0x0001000004047892 */ /* 0x000fe4000f8efcff */
[----:B------:R-:W-:Y:S01]  /*30c0*/  UIADD3 UR64, UPT, UPT, -UR64, URZ, URZ ;  /* 0x000000ff40407290 */ /* 0x000fe2000fffe1ff */
[----:B------:R-:W-:Y:S01]  /*30d0*/  UMOV UR50, 0x0 ;  /* 0x0000000000327882 */ /* 0x000fe20000000000 */
[----:B------:R-:W-:Y:S01]  /*30e0*/  UMOV UR51, 0x8280010 ;  /* 0x0828001000337882 */ /* 0x000fe20000000000 */
[----:B--2---:R-:W-:Y:S01]  /*30f0*/  R2UR UR65, R0 ;  /* 0x00000000004172ca */ /* 0x004fe200000e0000 */
[----:B------:R-:W-:Y:S01]  /*3100*/  UMOV UR48, 0x0 ;  /* 0x0000000000307882 */ /* 0x000fe20000000000 */
[----:B------:R-:W-:-:S13]  /*3110*/  UMOV UR49, 0x8280010 ;  /* 0x0828001000317882 */ /* 0x000fda0000000000 */
.L_x_57:
[----:B------:R-:W-:Y:S02]  /*3120*/  LEA R0, R10, UR43, 0x3 ;  /* 0x0000002b0a007c11 */ /* 0x000fe4000f8e18ff */
[----:B------:R-:W-:Y:S02]  /*3130*/  SHF.L.U32 R5, R9, 0x1f, RZ ;  /* 0x0000001f09057819 */ /* 0x000fe400000006ff */
[----:B------:R-:W-:Y:S01]  /*3140*/  PLOP3.LUT P0, PT, PT, PT, UP4, 0x80, 0x8 ;  /* 0x000000000008781c */ /* 0x000fe20003f0f048 */
[----:B------:R-:W-:Y:S01]  /*3150*/  VIADD R3, R0, 0x50 ;  /* 0x0000005000037836 */ /* 0x000fe20000000000 */
[----:B--2---:R-:W2:Y:S02]  /*3160*/  SYNCS.PHASECHK.TRANS64.TRYWAIT P1, [R0+URZ+0x40], R5 ;  /* 0x00004005000075a7 */ /* 0x004ea400080211ff */
[----:B--2---:R-:W-:Y:S09]  /*3170*/  @!P1 BRA `(.L_x_51) ;  /* 0x0000006800f09947 */ /* 0x004ff20003800000 */
.L_x_106:
[----:B------:R-:W-:Y:S01]  /*3180*/  LEA R4, R10, UR43, 0x4 ;  /* 0x0000002b0a047c11 */ /* 0x000fe2000f8e20ff */
[----:B------:R-:W-:Y:S01]  /*3190*/  @UP4 ULEA UR5, UR39, UR43, 0x3 ;  /* 0x0000002b27054291 */ /* 0x000fe2000f8e18ff */
[----:B------:R-:W-:Y:S01]  /*31a0*/  PLOP3.LUT P1, PT, PT, PT, PT, 0x80, 0x8 ;  /* 0x000000000008781c */ /* 0x000fe20003f2f070 */
[----:B------:R-:W-:Y:S01]  /*31b0*/  ULEA UR45, UR46, UR43, 0x3 ;  /* 0x0000002b2e2d7291 */ /* 0x000fe2000f8e18ff */
[----:B------:R-:W-:Y:S01]  /*31c0*/  PRMT R3, RZ, 0x654, R3 ;  /* 0x00000654ff037816 */ /* 0x000fe20000000003 */
[----:B------:R-:W-:Y:S01]  /*31d0*/  UIMAD UR38, UR46, 0xa0, UR65 ;  /* 0x000000a02e2678a4 */ /* 0x000fe2000f8e0241 */
[----:B--2---:R-:W2:Y:S01]  /*31e0*/  LDS.128 R4, [R4+0xc0] ;  /* 0x0000c00004047984 */ /* 0x004ea20000000c00 */
[----:B------:R-:W-:Y:S02]  /*31f0*/  @P0 SHF.L.U32 R2, R8, 0x1f, RZ ;  /* 0x0000001f08020819 */ /* 0x000fe400000006ff */
[----:B------:R-:W-:Y:S01]  /*3200*/  SHF.L.U32 R0, R11, 0x1f, RZ ;  /* 0x0000001f0b007819 */ /* 0x000fe200000006ff */
[----:B------:R-:W-:Y:S01]  /*3210*/  @!PT LDS RZ, [RZ] ;  /* 0x00000000fffff984 */ /* 0x000fe20000000800 */
[----:B------:R-:W-:Y:S01]  /*3220*/  @!PT LDS RZ, [RZ] ;  /* 0x00000000fffff984 */ /* 0x000fe20000000800 */
[----:B------:R-:W-:Y:S01]  /*3230*/  @!PT LDS RZ, [RZ] ;  /* 0x00000000fffff984 */ /* 0x000fe20000000800 */
[----:B------:R-:W-:Y:S01]  /*3240*/  @!PT LDS RZ, [RZ] ;  /* 0x00000000fffff984 */ /* 0x000fe20000000800 */
[----:B------:R3:W-:Y:S06]  /*3250*/  MEMBAR.ALL.CTA ;  /* 0x0000000000007992 */ /* 0x0007ec0000008000 */
[----:B---3--:R-:W3:Y:S02]  /*3260*/  FENCE.VIEW.ASYNC.S ;  /* 0x00000000000073c6 */ /* 0x008ee40000000000 */
[----:B---3--:R3:W-:Y:S01]  /*3270*/  SYNCS.ARRIVE.TRANS64.RED.A1T0 RZ, [R3+URZ], RZ ;  /* 0x000000ff03ff79a7 */ /* 0x0087e200081004ff */
[----:B------:R3:W4:Y:S01]  /*3280*/  @P0 SYNCS.PHASECHK.TRANS64.TRYWAIT P1, [UR5], R2 ;  /* 0x00000002ff0005a7 */ /* 0x0007220008021105 */
[----:B------:R-:W1:Y:S02]  /*3290*/  SYNCS.PHASECHK.TRANS64.TRYWAIT P0, [UR45+0x78], R0 ;  /* 0x00007800ff0075a7 */ /* 0x000e64000800112d */
[----:B-1234-:R-:W-:Y:S05]  /*32a0*/  @!P0 BRA `(.L_x_52) ;  /* 0x0000006800b88947 */ /* 0x01efea0003800000 */
.L_x_108:
[----:B------:R-:W-:Y:S01]  /*32b0*/  IADD3 R10, PT, PT, R10, 0x1, RZ ;  /* 0x000000010a0a7810 */ /* 0x000fe20007ffe0ff */
[----:B------:R-:W-:Y:S06]  /*32c0*/  BRA.U !UP4, `(.L_x_53) ;  /* 0x000000050c107547 */ /* 0x000fec000b800000 */
[----:B------:R-:W-:Y:S01]  /*32d0*/  UPLOP3.LUT UP2, UPT, UPT, UPT, UPT, 0x40, 0x4 ;  /* 0x000000000004789c */ /* 0x000fe20003f4e870 */
[----:B------:R-:W-:Y:S01]  /*32e0*/  UMOV UR41, UR64 ;  /* 0x0000004000297c82 */ /* 0x000fe20008000000 */
[----:B------:R-:W-:Y:S01]  /*32f0*/  UMOV UR40, UR47 ;  /* 0x0000002f00287c82 */ /* 0x000fe20008000000 */
[----:B------:R-:W-:-:S08]  /*3300*/  UMOV UR5, UR39 ;  /* 0x0000002700057c82 */ /* 0x000fd00008000000 */
.L_x_56:
[----:B------:R-:W-:Y:S02]  /*3310*/  UIADD3 UR41, UPT, UPT, UR41, 0x1, URZ ;  /* 0x0000000129297890 */ /* 0x000fe4000fffe0ff */
[----:B--2---:R-:W-:Y:S02]  /*3320*/  ULEA UR7, UR5, UR43, 0x3 ;  /* 0x0000002b05077291 */ /* 0x004fe4000f8e18ff */
[----:B------:R-:W-:Y:S01]  /*3330*/  UISETP.NE.AND UP3, UPT, UR41, URZ, UPT ;  /* 0x000000ff2900728c */ /* 0x000fe2000bf65270 */
[----:B---3--:R-:W-:Y:S10]  /*3340*/  @P1 BRA `(.L_x_54) ;  /* 0x00000000000c1947 */ /* 0x008ff40003800000 */
[----:B-1----:R-:W-:Y:S04]  /*3350*/  SHF.L.U32 R3, R8, 0x1f, RZ ;  /* 0x0000001f08037819 */ /* 0x002fe800000006ff */
[----:B------:R-:W1:Y:S02]  /*3360*/  SYNCS.PHASECHK.TRANS64.TRYWAIT P0, [UR7], R3 ;  /* 0x00000003ff0075a7 */ /* 0x000e640008001107 */
[----:B-1----:R-:W-:Y:S05]  /*3370*/  @!P0 BRA `(.L_x_55) ;  /* 0x00000068009c8947 */ /* 0x002fea0003800000 */
.L_x_54:
[----:B------:R-:W-:Y:S01]  /*3380*/  UISETP.NE.AND UP0, UPT, UR40, 0x1, UPT ;  /* 0x000000012800788c */ /* 0x000fe2000bf05270 */
[----:B------:R-:W-:Y:S01]  /*3390*/  PLOP3.LUT P1, PT, PT, PT, PT, 0x80, 0x8 ;  /* 0x000000000008781c */ /* 0x000fe20003f2f070 */
[----:B------:R-:W-:Y:S02]  /*33a0*/  UIADD3 UR6, UPT, UPT, UR5, 0x1, URZ ;  /* 0x0000000105067890 */ /* 0x000fe4000fffe0ff */
[----:B------:R-:W-:Y:S02]  /*33b0*/  UIADD3 UR42, UPT, UPT, UR7, 0x10, URZ ;  /* 0x00000010072a7890 */ /* 0x000fe4000fffe0ff */
[----:B------:R-:W-:Y:S01]  /*33c0*/  UISETP.NE.AND UP1, UPT, UR6, 0x2, UPT ;  /* 0x000000020600788c */ /* 0x000fe2000bf25270 */
[----:B------:R-:W-:Y:S01]  /*33d0*/  PLOP3.LUT P0, PT, PT, PT, UP0, 0x80, 0x8 ;  /* 0x000000000008781c */ /* 0x000fe20003f0f008 */
[----:B------:R-:W-:Y:S02]  /*33e0*/  UIADD3 UR40, UPT, UPT, UR40, -0x1, URZ ;  /* 0xffffffff28287890 */ /* 0x000fe4000fffe0ff */
[----:B------:R-:W-:Y:S02]  /*33f0*/  USEL UR8, URZ, 0x1, UP1 ;  /* 0x00000001ff087887 */ /* 0x000fe40008800000 */
[----:B------:R-:W-:Y:S01]  /*3400*/  USEL UR39, UR6, URZ, UP1 ;  /* 0x000000ff06277287 */ /* 0x000fe20008800000 */
[----:B------:R-:W-:Y:S01]  /*3410*/  UMOV UR7, 0x40004040 ;  /* 0x4000404000077882 */ /* 0x000fe20000000000 */
[----:B------:R-:W-:Y:S02]  /*3420*/  UMOV UR9, 0x40004040 ;  /* 0x4000404000097882 */ /* 0x000fe40000000000 */
[----:B------:R-:W-:Y:S01]  /*3430*/  @UP0 ULEA UR6, UR39, UR43, 0x3 ;  /* 0x0000002b27060291 */ /* 0x000fe2000f8e18ff */
[----:B------:R-:W-:Y:S01]  /*3440*/  LOP3.LUT R8, R8, UR8, RZ, 0x3c, !PT ;  /* 0x0000000808087c12 */ /* 0x000fe2000f8e3cff */
[----:B------:R-:W-:Y:S01]  /*3450*/  ULEA UR8, UR5, UR44, 0xb ;  /* 0x0000002c05087291 */ /* 0x000fe2000f8e58ff */
[----:B------:R-:W-:Y:S02]  /*3460*/  UMOV UR37, 0x40004040 ;  /* 0x4000404000257882 */ /* 0x000fe40000000000 */
[----:B-1----:R-:W-:Y:S01]  /*3470*/  @P0 SHF.L.U32 R0, R8, 0x1f, RZ ;  /* 0x0000001f08000819 */ /* 0x002fe200000006ff */
[----:B------:R-:W-:Y:S02]  /*3480*/  UIADD3 UR34, UPT, UPT, UR8, 0x2, URZ ;  /* 0x0000000208227890 */ /* 0x000fe4000fffe0ff */
[----:B------:R-:W-:Y:S01]  /*3490*/  UIADD3 UR30, UPT, UPT, UR8, 0x4, URZ ;  /* 0x00000004081e7890 */ /* 0x000fe2000fffe0ff */
[----:B------:R2:W3:Y:S01]  /*34a0*/  @P0 SYNCS.PHASECHK.TRANS64.TRYWAIT P1, [UR6], R0 ;  /* 0x00000000ff0005a7 */ /* 0x0004e20008021106 */
[----:B------:R-:W-:Y:S02]  /*34b0*/  UIMAD UR6, UR5, 0xa00, UR4 ;  /* 0x00000a00050678a4 */ /* 0x000fe4000f8e0204 */
[----:B------:R-:W-:Y:S02]  /*34c0*/  UIADD3 UR26, UPT, UPT, UR8, 0x6, URZ ;  /* 0x00000006081a7890 */ /* 0x000fe4000fffe0ff */
[----:B------:R-:W-:Y:S02]  /*34d0*/  UIADD3 UR36, UPT, UPT, UR6, 0x2, URZ ;  /* 0x0000000206247890 */ /* 0x000fe4000fffe0ff */
[----:B------:R-:W-:Y:S02]  /*34e0*/  UIADD3 UR32, UPT, UPT, UR6, 0x4, URZ ;  /* 0x0000000406207890 */ /* 0x000fe4000fffe0ff */
[----:B------:R-:W-:Y:S01]  /*34f0*/  UIADD3 UR28, UPT, UPT, UR6, 0x6, URZ ;  /* 0x00000006061c7890 */ /* 0x000fe2000fffe0ff */
[----:B------:R2:W-:Y:S01]  /*3500*/  UTCQMMA gdesc[UR8], gdesc[UR6], tmem[UR38], tmem[UR62], idesc[UR63], UP2 ;  /* 0x00ff3e06080075ea */ /* 0x0005e20009000326 */
[----:B------:R-:W-:Y:S02]  /*3510*/  UIADD3 UR24, UPT, UPT, UR6, 0x500, URZ ;  /* 0x0000050006187890 */ /* 0x000fe4000fffe0ff */
[----:B------:R-:W-:Y:S02]  /*3520*/  UIADD3 UR22, UPT, UPT, UR8, 0x400, URZ ;  /* 0x0000040008167890 */ /* 0x000fe4000fffe0ff */
[----:B------:R-:W-:Y:S02]  /*3530*/  UIADD3 UR20, UPT, UPT, UR6, 0x502, URZ ;  /* 0x0000050206147890 */ /* 0x000fe4000fffe0ff */
[----:B------:R-:W-:Y:S02]  /*3540*/  UIADD3 UR18, UPT, UPT, UR8, 0x402, URZ ;  /* 0x0000040208127890 */ /* 0x000fe4000fffe0ff */
[----:B------:R-:W-:Y:S02]  /*3550*/  UIADD3 UR16, UPT, UPT, UR6, 0x504, URZ ;  /* 0x0000050406107890 */ /* 0x000fe4000fffe0ff */
[----:B------:R-:W-:Y:S02]  /*3560*/  UIADD3 UR14, UPT, UPT, UR8, 0x404, URZ ;  /* 0x00000404080e7890 */ /* 0x000fe4000fffe0ff */
[----:B------:R-:W-:Y:S02]  /*3570*/  UIADD3 UR12, UPT, UPT, UR6, 0x506, URZ ;  /* 0x00000506060c7890 */ /* 0x000fe4000fffe0ff */
[----:B------:R-:W-:Y:S02]  /*3580*/  UIADD3 UR10, UPT, UPT, UR8, 0x406, URZ ;  /* 0x00000406080a7890 */ /* 0x000fe4000fffe0ff */
[----:B------:R-:W-:Y:S01]  /*3590*/  UPLOP3.LUT UP2, UPT, UPT, UPT, UPT, 0x80, 0x8 ;  /* 0x000000000008789c */ /* 0x000fe20003f4f070 */
[----:B------:R-:W-:Y:S01]  /*35a0*/  UMOV UR35, 0x40004040 ;  /* 0x4000404000237882 */ /* 0x000fe20000000000 */
[----:B------:R-:W-:Y:S01]  /*35b0*/  UMOV UR33, 0x40004040 ;  /* 0x4000404000217882 */ /* 0x000fe20000000000 */
[----:B------:R2:W-:Y:S01]  /*35c0*/  UTCQMMA gdesc[UR34], gdesc[UR36], tmem[UR38], tmem[UR60], idesc[UR61], UPT ;  /* 0x00ff3c24220075ea */ /* 0x0005e2000b800326 */
        /* <DEDUP_REMOVED lines=14> */
[----:B------:R-:W-:Y:S01]  /*36b0*/  UMOV UR11, 0x40004040 ;  /* 0x40004040000b7882 */ /* 0x000fe20000000000 */
[----:B------:R2:W-:Y:S01]  /*36c0*/  UTCQMMA gdesc[UR14], gdesc[UR16], tmem[UR38], tmem[UR50], idesc[UR51], UPT ;  /* 0x00ff32100e0075ea */ /* 0x0005e2000b800326 */
[----:B------:R2:W-:Y:S01]  /*36d0*/  UTCQMMA gdesc[UR10], gdesc[UR12], tmem[UR38], tmem[UR48], idesc[UR49], UPT ;  /* 0x00ff300c0a0075ea */ /* 0x0005e2000b800326 */
[----:B------:R2:W-:Y:S01]  /*36e0*/  UTCBAR [UR42], URZ ;  /* 0x000000ff2a0073e9 */ /* 0x0005e200080000ff */
[----:B------:R-:W-:Y:S01]  /*36f0*/  UMOV UR5, UR39 ;  /* 0x0000002700057c82 */ /* 0x000fe20008000000 */
[----:B------:R-:W-:Y:S05]  /*3700*/  BRA.U UP3, `(.L_x_56) ;  /* 0xfffffffd03007547 */ /* 0x000fea000b83ffff */
.L_x_53:
[----:B------:R-:W-:Y:S01]  /*3710*/  UIADD3 UR5, UPT, UPT, UR46, 0x1, URZ ;  /* 0x000000012e057890 */ /* 0x000fe2000fffe0ff */
[----:B------:R-:W-:Y:S01]  /*3720*/  LOP3.LUT P0, RZ, R6, 0x1, RZ, 0xc0, !PT ;  /* 0x0000000106ff7812 */ /* 0x000fe2000780c0ff */
[----:B--2---:R-:W-:Y:S01]  /*3730*/  UIADD3 UR6, UPT, UPT, UR45, 0x60, URZ ;  /* 0x000000602d067890 */ /* 0x004fe2000fffe0ff */
[----:B---3--:R-:W-:Y:S01]  /*3740*/  ISETP.NE.AND P1, PT, R10, 0x2, PT ;  /* 0x000000020a00780c */ /* 0x008fe20003f25270 */
[----:B------:R-:W-:-:S03]  /*3750*/  UISETP.NE.AND UP0, UPT, UR5, 0x3, UPT ;  /* 0x000000030500788c */ /* 0x000fc6000bf05270 */
[----:B-1----:R-:W-:Y:S01]  /*3760*/  SEL R0, RZ, 0x1, P1 ;  /* 0x00000001ff007807 */ /* 0x002fe20000800000 */
[----:B------:R-:W-:Y:S01]  /*3770*/  USEL UR7, URZ, 0x1, UP0 ;  /* 0x00000001ff077887 */ /* 0x000fe20008000000 */
[----:B------:R-:W-:Y:S01]  /*3780*/  SEL R10, R10, RZ, P1 ;  /* 0x000000ff0a0a7207 */ /* 0x000fe20000800000 */
[----:B------:R-:W-:Y:S01]  /*3790*/  USEL UR46, UR5, URZ, UP0 ;  /* 0x000000ff052e7287 */ /* 0x000fe20008000000 */
[----:B------:R2:W-:Y:S01]  /*37a0*/  UTCBAR [UR6], URZ ;  /* 0x000000ff060073e9 */ /* 0x0005e200080000ff */
[----:B------:R-:W-:Y:S02]  /*37b0*/  LOP3.LUT R9, R9, R0, RZ, 0x3c, !PT ;  /* 0x0000000009097212 */ /* 0x000fe400078e3cff */
[----:B------:R-:W-:Y:S01]  /*37c0*/  LOP3.LUT R11, R11, UR7, RZ, 0x3c, !PT ;  /* 0x000000070b0b7c12 */ /* 0x000fe2000f8e3cff */
[----:B------:R-:W-:Y:S07]  /*37d0*/  @P0 BRA `(.L_x_57) ;  /* 0xfffffff800500947 */ /* 0x000fee000383ffff */
[----:B------:R-:W1:Y:S01]  /*37e0*/  S2UR UR8, SR_CgaCtaId ;  /* 0x00000000000879c3 */ /* 0x000e620000008800 */
[----:B------:R-:W-:Y:S01]  /*37f0*/  ELECT P0, URZ, PT ;  /* 0x0000000000ff782f */ /* 0x000fe20003800000 */
[----:B------:R-:W-:Y:S01]  /*3800*/  IMAD.MOV.U32 R0, RZ, RZ, 0x1 ;  /* 0x00000001ff007424 */ /* 0x000fe200078e00ff */
[----:B------:R-:W-:Y:S01]  /*3810*/  UIADD3 UR43, UPT, UPT, UR43, 0x78, URZ ;  /* 0x000000782b2b7890 */ /* 0x000fe2000fffe0ff */
[----:B------:R-:W-:Y:S01]  /*3820*/  SHF.L.U32 R3, R11, 0x1f, RZ ;  /* 0x0000001f0b037819 */ /* 0x000fe200000006ff */
[----:B------:R-:W-:-:S03]  /*3830*/  UMOV UR4, 0x40 ;  /* 0x0000004000047882 */ /* 0x000fc60000000000 */
[----:B------:R-:W-:Y:S01]  /*3840*/  UVIRTCOUNT.DEALLOC.SMPOOL 0x80 ;  /* 0x000000800000784c */ /* 0x000fe20000000000 */
[----:B-1----:R-:W-:Y:S02]  /*3850*/  ULEA UR8, UR8, UR4, 0x18 ;  /* 0x0000000408087291 */ /* 0x002fe4000f8ec0ff */
[----:B------:R-:W-:-:S07]  /*3860*/  ULEA UR4, UR46, UR43, 0x3 ;  /* 0x0000002b2e047291 */ /* 0x000fce000f8e18ff */
[----:B------:R1:W-:Y:S02]  /*3870*/  @P0 STS.U8 [UR8+0x1c], R0 ;  /* 0x00001c00ff000988 */ /* 0x0003e40008000008 */
[----:B------:R-:W3:Y:S02]  /*3880*/  SYNCS.PHASECHK.TRANS64.TRYWAIT P0, [UR4], R3 ;  /* 0x00000003ff0075a7 */ /* 0x000ee40008001104 */
[----:B-1-3--:R-:W-:Y:S05]  /*3890*/  @!P0 BRA `(.L_x_58) ;  /* 0x00000064006c8947 */ /* 0x00afea0003800000 */
.L_x_111:
[----:B------:R-:W-:-:S04]  /*38a0*/  UIADD3 UR4, UPT, UPT, UR46, 0x1, URZ ;  /* 0x000000012e047890 */ /* 0x000fc8000fffe0ff */
[----:B------:R-:W-:-:S04]  /*38b0*/  UISETP.NE.AND UP0, UPT, UR4, 0x3, UPT ;  /* 0x000000030400788c */ /* 0x000fc8000bf05270 */
[----:B--2---:R-:W-:Y:S02]  /*38c0*/  USEL UR6, URZ, 0x1, UP0 ;  /* 0x00000001ff067887 */ /* 0x004fe40008000000 */
[----:B------:R-:W-:-:S04]  /*38d0*/  USEL UR4, UR4, URZ, UP0 ;  /* 0x000000ff04047287 */ /* 0x000fc80008000000 */
[----:B------:R-:W-:Y:S01]  /*38e0*/  ULEA UR5, UR4, UR43, 0x3 ;  /* 0x0000002b04057291 */ /* 0x000fe2000f8e18ff */
[----:B------:R-:W-:-:S04]  /*38f0*/  LOP3.LUT R11, R11, UR6, RZ, 0x3c, !PT ;  /* 0x000000060b0b7c12 */ /* 0x000fc8000f8e3cff */
[----:B-1----:R-:W-:-:S04]  /*3900*/  SHF.L.U32 R3, R11, 0x1f, RZ ;  /* 0x0000001f0b037819 */ /* 0x002fc800000006ff */
[----:B------:R-:W1:Y:S02]  /*3910*/  SYNCS.PHASECHK.TRANS64.TRYWAIT P0, [UR5], R3 ;  /* 0x00000003ff0075a7 */ /* 0x000e640008001105 */
[----:B-1----:R-:W-:Y:S05]  /*3920*/  @!P0 BRA `(.L_x_59) ;  /* 0x0000006400608947 */ /* 0x002fea0003800000 */
.L_x_113:
[----:B------:R-:W-:-:S04]  /*3930*/  UIADD3 UR4, UPT, UPT, UR4, 0x1, URZ ;  /* 0x0000000104047890 */ /* 0x000fc8000fffe0ff */
[----:B------:R-:W-:-:S04]  /*3940*/  UISETP.NE.AND UP0, UPT, UR4, 0x3, UPT ;  /* 0x000000030400788c */ /* 0x000fc8000bf05270 */
[----:B------:R-:W-:Y:S02]  /*3950*/  USEL UR5, URZ, 0x1, UP0 ;  /* 0x00000001ff057887 */ /* 0x000fe40008000000 */
[----:B------:R-:W-:-:S04]  /*3960*/  USEL UR4, UR4, URZ, UP0 ;  /* 0x000000ff04047287 */ /* 0x000fc80008000000 */
[----:B------:R-:W-:Y:S01]  /*3970*/  ULEA UR4, UR4, UR43, 0x3 ;  /* 0x0000002b04047291 */ /* 0x000fe2000f8e18ff */
[----:B-1----:R-:W-:-:S04]  /*3980*/  LOP3.LUT R3, R11, UR5, RZ, 0x3c, !PT ;  /* 0x000000050b037c12 */ /* 0x002fc8000f8e3cff */
[----:B------:R-:W-:-:S04]  /*3990*/  SHF.L.U32 R3, R3, 0x1f, RZ ;  /* 0x0000001f03037819 */ /* 0x000fc800000006ff */
[----:B------:R-:W1:Y:S02]  /*39a0*/  SYNCS.PHASECHK.TRANS64.TRYWAIT P0, [UR4], R3 ;  /* 0x00000003ff0075a7 */ /* 0x000e640008001104 */
[----:B-1----:R-:W-:Y:S05]  /*39b0*/  @!P0 BRA `(.L_x_60) ;  /* 0x0000006400548947 */ /* 0x002fea0003800000 */
.L_x_115:
[----:B------:R-:W-:Y:S01]  /*39c0*/  NOP ;  /* 0x0000000000007918 */ /* 0x000fe20000000000 */
[----:B-1----:R-:W1:Y:S01]  /*39d0*/  LDS R0, [UR8+0x14] ;  /* 0x00001408ff007984 */ /* 0x002e620008000800 */
[----:B------:R-:W-:Y:S01]  /*39e0*/  ULOP3.LUT UR4, UR65, 0xffff, URZ, 0xc0, !UPT ;  /* 0x0000ffff41047892 */ /* 0x000fe2000f8ec0ff */
[----:B------:R-:W-:Y:S01]  /*39f0*/  UMOV UR5, 0xffff ;  /* 0x0000ffff00057882 */ /* 0x000fe20000000000 */
[----:B------:R-:W-:Y:S02]  /*3a00*/  UMOV UR6, 0x1 ;  /* 0x0000000100067882 */ /* 0x000fe40000000000 */
[----:B------:R-:W-:-:S04]  /*3a10*/  USHF.R.U32.HI UR4, URZ, 0x5, UR4 ;  /* 0x00000005ff047899 */ /* 0x000fc80008011604 */
[----:B------:R-:W-:Y:S02]  /*3a20*/  USHF.L.U32 UR5, UR5, UR4, URZ ;  /* 0x0000000405057299 */ /* 0x000fe400080006ff */
[----:B------:R-:W-:-:S04]  /*3a30*/  USHF.L.U32 UR4, UR6, UR4, URZ ;  /* 0x0000000406047299 */ /* 0x000fc800080006ff */
[----:B-1----:R-:W-:-:S04]  /*3a40*/  LOP3.LUT R0, R0, UR5, RZ, 0xc0, !PT ;  /* 0x0000000500007c12 */ /* 0x002fc8000f8ec0ff */
[----:B------:R-:W-:-:S13]  /*3a50*/  ISETP.NE.AND P0, PT, R0, UR5, PT ;  /* 0x0000000500007c0c */ /* 0x000fda000bf05270 */
[----:B------:R-:W-:Y:S05]  /*3a60*/  @P0 BRA `(.L_x_61) ;  /* 0x0000000000580947 */ /* 0x000fea0003800000 */
[----:B------:R-:W1:Y:S02]  /*3a70*/  LDS R0, [UR8+0x18] ;  /* 0x00001808ff007984 */ /* 0x000e640008000800 */
[----:B-1----:R-:W-:-:S04]  /*3a80*/  LOP3.LUT R0, R0, UR4, RZ, 0xc0, !PT ;  /* 0x0000000400007c12 */ /* 0x002fc8000f8ec0ff */
[----:B------:R-:W-:-:S13]  /*3a90*/  ISETP.NE.AND P0, PT, R0, UR4, PT ;  /* 0x0000000400007c0c */ /* 0x000fda000bf05270 */
[----:B------:R-:W-:Y:S05]  /*3aa0*/  @P0 BRA `(.L_x_62) ;  /* 0x00000000003c0947 */ /* 0x000fea0003800000 */
[----:B------:R-:W1:Y:S01]  /*3ab0*/  S2R R2, SR_LANEID ;  /* 0x0000000000027919 */ /* 0x000e620000000000 */
[----:B------:R-:W-:Y:S01]  /*3ac0*/  ULOP3.LUT UR5, URZ, UR5, URZ, 0x33, !UPT ;  /* 0x00000005ff057292 */ /* 0x000fe2000f8e33ff */
[----:B------:R-:W-:Y:S01]  /*3ad0*/  LOP3.LUT R4, RZ, UR4, RZ, 0x33, !PT ;  /* 0x00000004ff047c12 */ /* 0x000fe2000f8e33ff */
[----:B------:R-:W-:Y:S02]  /*3ae0*/  VOTEU.ANY UR4, UPT, PT ;  /* 0x0000000000047886 */ /* 0x000fe400038e0100 */
[----:B------:R-:W-:Y:S01]  /*3af0*/  UFLO.U32 UR4, UR4 ;  /* 0x00000004000472bd */ /* 0x000fe200080e0000 */
[----:B------:R-:W2:Y:S01]  /*3b00*/  REDUX UR6, R4 ;  /* 0x00000000040673c4 */ /* 0x000ea20000000000 */
[----:B------:R-:W-:-:S06]  /*3b10*/  IMAD.U32 R0, RZ, RZ, UR5 ;  /* 0x00000005ff007e24 */ /* 0x000fcc000f8e00ff */
[----:B------:R3:W-:Y:S01]  /*3b20*/  UTCATOMSWS.AND URZ, UR5 ;  /* 0x0000000500ff79e3 */ /* 0x0007e20008000000 */
[----:B------:R-:W4:Y:S01]  /*3b30*/  REDUX UR7, R0 ;  /* 0x00000000000773c4 */ /* 0x000f220000000000 */
[----:B-1----:R-:W-:Y:S01]  /*3b40*/  ISETP.EQ.U32.AND P0, PT, R2, UR4, PT ;  /* 0x0000000402007c0c */ /* 0x002fe2000bf02070 */
[----:B--2---:R-:W-:Y:S01]  /*3b50*/  IMAD.U32 R2, RZ, RZ, UR6 ;  /* 0x00000006ff027e24 */ /* 0x004fe2000f8e00ff */
[----:B----4-:R-:W-:-:S11]  /*3b60*/  MOV R3, UR7 ;  /* 0x0000000700037c02 */ /* 0x010fd60008000f00 */
[----:B------:R3:W-:Y:S04]  /*3b70*/  @P0 ATOMS.AND RZ, [UR8+0x14], R3 ;  /* 0x00001403ffff098c */ /* 0x0007e8000a800008 */
[----:B------:R3:W-:Y:S01]  /*3b80*/  @P0 ATOMS.AND RZ, [UR8+0x18], R2 ;  /* 0x00001802ffff098c */ /* 0x0007e2000a800008 */
[----:B------:R-:W-:Y:S05]  /*3b90*/  BRA `(.L_x_63) ;  /* 0x0000000000147947 */ /* 0x000fea0003800000 */
.L_x_62:
[----:B------:R-:W-:Y:S02]  /*3ba0*/  MOV R2, 0x3bc0 ;  /* 0x00003bc000027802 */ /* 0x000fe40000000f00 */
[----:B-----5:R-:W-:Y:S05]  /*3bb0*/  CALL.REL.NOINC `($__internal_0_$__cuda_sm10x_tcgen05_guardrail_trap_col_being_dealloced_not_returned_by_alloc) ;  /* 0x0000006400747944 */ /* 0x020fea0003c00000 */
[----:B------:R-:W-:Y:S05]  /*3bc0*/  BRA `(.L_x_63) ;  /* 0x0000000000087947 */ /* 0x000fea0003800000 */
.L_x_61:
[----:B------:R-:W-:Y:S02]  /*3bd0*/  MOV R2, 0x3bf0 ;  /* 0x00003bf000027802 */ /* 0x000fe40000000f00 */
[----:B-----5:R-:W-:Y:S05]  /*3be0*/  CALL.REL.NOINC `($__internal_2_$__cuda_sm10x_tcgen05_guardrail_trap_unallocated_columns_being_dealloced) ;  /* 0x0000006400807944 */ /* 0x020fea0003c00000 */
.L_x_63:
[----:B------:R-:W-:Y:S01]  /*3bf0*/  NOP ;  /* 0x0000000000007918 */ /* 0x000fe20000000000 */
[----:B---3--:R-:W-:Y:S05]  /*3c00*/  EXIT ;  /* 0x000000000000794d */ /* 0x008fea0003800000 */
.L_x_46:
[----:B------:R-:W-:-:S09]  /*3c10*/  UISETP.NE.OR UP0, UPT, UR18, 0x3, !UP3 ;  /* 0x000000031200788c */ /* 0x000fd2000df05670 */
[----:B------:R-:W-:Y:S05]  /*3c20*/  BRA.U UP0, `(.L_x_64) ;  /* 0x0000000d00847547 */ /* 0x000fea000b800000 */
[----:B------:R-:W2:Y:S01]  /*3c30*/  LDCU.64 UR6, c[0x0][0x888] ;  /* 0x00011100ff0677ac */ /* 0x000ea20008000a00 */
[----:B------:R-:W-:Y:S02]  /*3c40*/  HFMA2 R9, -RZ, RZ, 0, 0 ;  /* 0x00000000ff097431 */ /* 0x000fe400000001ff */
[----:B------:R-:W-:Y:S01]  /*3c50*/  IMAD.MOV.U32 R11, RZ, RZ, 0x1 ;  /* 0x00000001ff0b7424 */ /* 0x000fe200078e00ff */
[----:B------:R-:W-:Y:S01]  /*3c60*/  MOV R8, 0x5000 ;  /* 0x0000500000087802 */ /* 0x000fe20000000f00 */
[----:B------:R-:W3:Y:S01]  /*3c70*/  LDCU UR37, c[0x0][0x370] ;  /* 0x00006e00ff2577ac */ /* 0x000ee20008000800 */
[----:B------:R-:W-:Y:S01]  /*3c80*/  IMAD.MOV.U32 R10, RZ, RZ, RZ ;  /* 0x000000ffff0a7224 */ /* 0x000fe200078e00ff */
[----:B------:R-:W3:Y:S01]  /*3c90*/  LDCU.128 UR40, c[0x0][0xb10] ;  /* 0x00016200ff2877ac */ /* 0x000ee20008000c00 */
[----:B------:R-:W4:Y:S01]  /*3ca0*/  LDCU UR31, c[0x0][0x374] ;  /* 0x00006e80ff1f77ac */ /* 0x000f220008000800 */
[----:B------:R-:W1:Y:S01]  /*3cb0*/  LDCU.64 UR38, c[0x0][0x890] ;  /* 0x00011200ff2677ac */ /* 0x000e620008000a00 */
[----:B------:R-:W1:Y:S01]  /*3cc0*/  LDCU UR21, c[0x0][0xb0c] ;  /* 0x00016180ff1577ac */ /* 0x000e620008000800 */
[----:B------:R-:W1:Y:S01]  /*3cd0*/  LDCU UR51, c[0x0][0xb20] ;  /* 0x00016400ff3377ac */ /* 0x000e620008000800 */
[----:B------:R-:W1:Y:S01]  /*3ce0*/  LDCU UR4, c[0x0][0xb30] ;  /* 0x00016600ff0477ac */ /* 0x000e620008000800 */
[----:B--2---:R-:W-:Y:S01]  /*3cf0*/  UISETP.NE.U32.AND UP0, UPT, UR6, URZ, UPT ;  /* 0x000000ff0600728c */ /* 0x004fe2000bf05070 */
[----:B------:R-:W-:Y:S01]  /*3d00*/  UMOV UR29, 0x400 ;  /* 0x00000400001d7882 */ /* 0x000fe20000000000 */
[----:B---3--:R-:W-:-:S02]  /*3d10*/  UIMAD.WIDE.U32 UR48, UR37, UR40, URZ ;  /* 0x00000028253072a5 */ /* 0x008fc4000f8e00ff */
[----:B------:R-:W-:Y:S02]  /*3d20*/  UISETP.NE.AND.EX UP5, UPT, UR7, URZ, UPT, UP0 ;  /* 0x000000ff0700728c */ /* 0x000fe4000bfa5300 */
[----:B----4-:R-:W-:Y:S02]  /*3d30*/  UIMAD.WIDE.U32 UR6, UR31, UR43, URZ ;  /* 0x0000002b1f0672a5 */ /* 0x010fe4000f8e00ff */
[----:B------:R-:W-:Y:S02]  /*3d40*/  ULEA UR29, UR5, UR29, 0x18 ;  /* 0x0000001d051d7291 */ /* 0x000fe4000f8ec0ff */
[----:B-1----:R-:W-:Y:S02]  /*3d50*/  UISETP.NE.U32.AND UP6, UPT, UR38, URZ, UPT ;  /* 0x000000ff2600728c */ /* 0x002fe4000bfc5070 */
[----:B------:R-:W-:Y:S02]  /*3d60*/  UIADD3 UR44, UPT, UPT, UR29, 0x20, URZ ;  /* 0x000000201d2c7890 */ /* 0x000fe4000fffe0ff */
[----:B------:R-:W-:Y:S01]  /*3d70*/  UISETP.NE.AND UP0, UPT, UR15, 0x1, UPT ;  /* 0x000000010f00788c */ /* 0x000fe2000bf05270 */
[----:B------:R-:W-:Y:S01]  /*3d80*/  UMOV UR48, UR49 ;  /* 0x0000003100307c82 */ /* 0x000fe20008000000 */
[----:B------:R-:W-:Y:S01]  /*3d90*/  UMOV UR45, UR7 ;  /* 0x00000007002d7c82 */ /* 0x000fe20008000000 */
[----:B------:R-:W-:Y:S01]  /*3da0*/  UISETP.NE.AND UP0, UPT, UR21, 0x1, UPT ;  /* 0x000000011500788c */ /* 0x000fe2000bf05270 */
[----:B------:R-:W1:Y:S01]  /*3db0*/  LDCU.64 UR52, c[0x0][0x348] ;  /* 0x00006900ff3477ac */ /* 0x000e620008000a00 */
[----:B------:R-:W-:-:S02]  /*3dc0*/  UPLOP3.LUT UP1, UPT, UPT, UPT, UPT, 0x40, 0x4 ;  /* 0x000000000004789c */ /* 0x000fc40003f2e870 */
[----:B------:R-:W-:Y:S01]  /*3dd0*/  UISETP.GE.AND UP3, UPT, UR15, 0x1, UPT ;  /* 0x000000010f00788c */ /* 0x000fe2000bf66270 */
[----:B------:R-:W2:Y:S01]  /*3de0*/  LDCU.64 UR22, c[0x0][0xb28] ;  /* 0x00016500ff1677ac */ /* 0x000ea20008000a00 */
[----:B------:R-:W-:Y:S02]  /*3df0*/  UISETP.NE.AND.EX UP6, UPT, UR39, URZ, UPT, UP6 ;  /* 0x000000ff2700728c */ /* 0x000fe4000bfc5360 */
[----:B------:R-:W-:Y:S02]  /*3e00*/  UPRMT UR44, UR5, 0x654, UR44 ;  /* 0x00000654052c7896 */ /* 0x000fe4000800002c */
[----:B------:R-:W-:Y:S02]  /*3e10*/  USHF.R.U32.HI UR48, URZ, UR41, UR48 ;  /* 0x00000029ff307299 */ /* 0x000fe40008011630 */
[----:B------:R-:W-:Y:S02]  /*3e20*/  USHF.R.U32.HI UR45, URZ, UR51, UR45 ;  /* 0x00000033ff2d7299 */ /* 0x000fe4000801162d */
[----:B------:R-:W-:-:S02]  /*3e30*/  UISETP.NE.AND UP0, UPT, UR42, 0x1, UPT ;  /* 0x000000012a00788c */ /* 0x000fc4000bf05270 */
[----:B------:R-:W-:-:S11]  /*3e40*/  UISETP.NE.AND UP4, UPT, UR4, 0x1, UPT ;  /* 0x000000010400788c */ /* 0x000fd6000bf85270 */
.L_x_72:
[C---:B------:R-:W-:Y:S02]  /*3e50*/  LEA R3, R10.reuse, UR29, 0x3 ;  /* 0x0000001d0a037c11 */ /* 0x040fe4000f8e18ff */
[----:B------:R-:W-:Y:S02]  /*3e60*/  SHF.L.U32 R0, R9, 0x1f, RZ ;  /* 0x0000001f09007819 */ /* 0x000fe400000006ff */
[----:B------:R-:W-:Y:S02]  /*3e70*/  LEA R5, R10, UR29, 0x4 ;  /* 0x0000001d0a057c11 */ /* 0x000fe4000f8e20ff */
[----:B---3--:R-:W3:Y:S02]  /*3e80*/  SYNCS.PHASECHK.TRANS64.TRYWAIT P0, [R3+URZ+0x40], R0 ;  /* 0x00004000030075a7 */ /* 0x008ee400080011ff */
[----:B---3--:R-:W-:Y:S05]  /*3e90*/  @!P0 BRA `(.L_x_65) ;  /* 0x0000006000348947 */ /* 0x008fea0003800000 */
.L_x_116:
[----:B------:R-:W4:Y:S01]  /*3ea0*/  LDS.128 R4, [R5+0xc0] ;  /* 0x0000c00005047984 */ /* 0x000f220000000c00 */
[----:B------:R-:W-:Y:S01]  /*3eb0*/  UISETP.GE.AND UP0, UPT, UR15, 0x1, UPT ;  /* 0x000000010f00788c */ /* 0x000fe2000bf06270 */
[----:B------:R-:W-:Y:S01]  /*3ec0*/  @!PT LDS RZ, [RZ] ;  /* 0x00000000fffff984 */ /* 0x000fe20000000800 */
[----:B------:R-:W-:Y:S01]  /*3ed0*/  @!PT LDS RZ, [RZ] ;  /* 0x00000000fffff984 */ /* 0x000fe20000000800 */
[----:B------:R-:W-:Y:S01]  /*3ee0*/  @!PT LDS RZ, [RZ] ;  /* 0x00000000fffff984 */ /* 0x000fe20000000800 */
[----:B------:R-:W-:Y:S01]  /*3ef0*/  @!PT LDS RZ, [RZ] ;  /* 0x00000000fffff984 */ /* 0x000fe20000000800 */
[----:B------:R1:W-:Y:S06]  /*3f00*/  MEMBAR.ALL.CTA ;  /* 0x0000000000007992 */ /* 0x0003ec0000008000 */
[----:B-1----:R-:W1:Y:S01]  /*3f10*/  FENCE.VIEW.ASYNC.S ;  /* 0x00000000000073c6 */ /* 0x002e620000000000 */
[----:B----4-:R-:W-:Y:S11]  /*3f20*/  LOP3.LUT P0, RZ, R6, 0x1, RZ, 0xc0, !PT ;  /* 0x0000000106ff7812 */ /* 0x010ff6000780c0ff */
[----:B------:R-:W-:Y:S02]  /*3f30*/  @!UPT UIADD3 URZ, UPT, UPT, URZ, URZ, URZ ;  /* 0x000000fffffff290 */ /* 0x000fe4000fffe0ff */
[----:B-1----:R-:W-:Y:S01]  /*3f40*/  VOTEU.ANY UP3, P0 ;  /* 0x0000000000ff7886 */ /* 0x002fe20000060100 */
[----:B------:R-:W-:Y:S11]  /*3f50*/  PLOP3.LUT P0, PT, PT, PT, UP3, 0x80, 0x8 ;  /* 0x000000000008781c */ /* 0x000ff60003f0f038 */
[----:B------:R-:W-:Y:S02]  /*3f60*/  @!UPT UIADD3 URZ, UPT, UPT, URZ, URZ, URZ ;  /* 0x000000fffffff290 */ /* 0x000fe4000fffe0ff */
[----:B---3--:R-:W-:Y:S02]  /*3f70*/  @P0 SHF.R.U32.HI R0, RZ, 0x10, R5 ;  /* 0x00000010ff000819 */ /* 0x008fe40000011605 */
[----:B------:R-:W-:Y:S02]  /*3f80*/  @P0 MOV R2, R4 ;  /* 0x0000000400020202 */ /* 0x000fe40000000f00 */
[----:B------:R-:W-:Y:S01]  /*3f90*/  @P0 R2UR UR4, R0 ;  /* 0x00000000000402ca */ /* 0x000fe200000e0000 */
[----:B------:R-:W-:Y:S01]  /*3fa0*/  VIADD R0, R3, 0x50 ;  /* 0x0000005003007836 */ /* 0x000fe20000000000 */
[----:B------:R-:W-:Y:S02]  /*3fb0*/  @P0 LOP3.LUT R4, R5, 0xffff, RZ, 0xc0, !PT ;  /* 0x0000ffff05040812 */ /* 0x000fe400078ec0ff */
[----:B------:R-:W-:Y:S02]  /*3fc0*/  @P0 R2UR UR6, R2 ;  /* 0x00000000020602ca */ /* 0x000fe400000e0000 */
[----:B------:R-:W-:Y:S02]  /*3fd0*/  PRMT R0, RZ, 0x654, R0 ;  /* 0x00000654ff007816 */ /* 0x000fe40000000000 */
[----:B------:R-:W-:Y:S02]  /*3fe0*/  @P0 R2UR UR5, R4 ;  /* 0x00000000040502ca */ /* 0x000fe400000e0000 */
[----:B------:R1:W-:Y:S03]  /*3ff0*/  SYNCS.ARRIVE.TRANS64.RED.A1T0 RZ, [R0+URZ], RZ ;  /* 0x000000ff00ff79a7 */ /* 0x0003e600081004ff */
[----:B------:R-:W-:Y:S04]  /*4000*/  @UP3 UMOV UR30, UR4 ;  /* 0x00000004001e3c82 */ /* 0x000fe80008000000 */
[----:B------:R-:W-:Y:S04]  /*4010*/  @UP3 UMOV UR14, UR6 ;  /* 0x00000006000e3c82 */ /* 0x000fe80008000000 */
[----:B------:R-:W-:Y:S01]  /*4020*/  @UP3 UMOV UR13, UR5 ;  /* 0x00000005000d3c82 */ /* 0x000fe20008000000 */
[----:B------:R-:W-:Y:S05]  /*4030*/  BRA.U !UP0, `(.L_x_66) ;  /* 0x0000000108c07547 */ /* 0x000fea000b800000 */
[----:B------:R-:W-:Y:S02]  /*4040*/  UIMAD.WIDE.U32 UR8, UR13, UR43, URZ ;  /* 0x0000002b0d0872a5 */ /* 0x000fe4000f8e00ff */
[----:B------:R-:W-:Y:S02]  /*4050*/  UP2UR UR12, UPR, URZ, 0x4 ;  /* 0x00000004ff0c7883 */ /* 0x000fe40008000000 */
[----:B------:R-:W-:Y:S02]  /*4060*/  UISETP.NE.AND UP2, UPT, UR42, 0x1, UPT ;  /* 0x000000012a00788c */ /* 0x000fe4000bf45270 */
[----:B------:R-:W-:Y:S02]  /*4070*/  UIMAD.WIDE.U32 UR10, UR14, UR40, URZ ;  /* 0x000000280e0a72a5 */ /* 0x000fe4000f8e00ff */
[----:B------:R-:W-:Y:S02]  /*4080*/  USEL UR4, UR31, UR45, !UP2 ;  /* 0x0000002d1f047287 */ /* 0x000fe4000d000000 */
[----:B------:R-:W-:Y:S02]  /*4090*/  UISETP.NE.AND UP0, UPT, UR21, 0x1, UPT ;  /* 0x000000011500788c */ /* 0x000fe4000bf05270 */
[----:B------:R-:W-:Y:S02]  /*40a0*/  UP2UR UR20, UPR, URZ, 0x2 ;  /* 0x00000002ff147883 */ /* 0x000fe40008000000 */
[----:B------:R-:W-:Y:S02]  /*40b0*/  UISETP.NE.AND UP1, UPT, UR15, 0x1, UPT ;  /* 0x000000010f00788c */ /* 0x000fe4000bf25270 */
[----:B--2---:R-:W-:Y:S02]  /*40c0*/  UIMAD.WIDE.U32 UR16, UR4, UR22, URZ ;  /* 0x00000016041072a5 */ /* 0x004fe4000f8e00ff */
[----:B------:R-:W-:Y:S01]  /*40d0*/  USEL UR7, UR37, UR48, !UP0 ;  /* 0x0000003025077287 */ /* 0x000fe2000c000000 */
[----:B------:R-:W-:Y:S02]  /*40e0*/  UMOV UR5, UR9 ;  /* 0x0000000900057c82 */ /* 0x000fe40008000000 */
[----:B------:R-:W-:Y:S02]  /*40f0*/  USHF.R.U32.HI UR6, URZ, UR51, UR5 ;  /* 0x00000033ff067299 */ /* 0x000fe40008011605 */
[----:B------:R-:W-:Y:S02]  /*4100*/  UIMAD.WIDE.U32 UR18, UR7, UR22, URZ ;  /* 0x00000016071272a5 */ /* 0x000fe4000f8e00ff */
[----:B------:R-:W-:Y:S02]  /*4110*/  USEL UR6, UR13, UR6, !UP2 ;  /* 0x000000060d067287 */ /* 0x000fe4000d000000 */
[----:B------:R-:W-:Y:S01]  /*4120*/  UISETP.NE.AND UP2, UPT, UR12, URZ, UPT ;  /* 0x000000ff0c00728c */ /* 0x000fe2000bf45270 */
[----:B------:R-:W-:Y:S01]  /*4130*/  UMOV UR5, UR11 ;  /* 0x0000000b00057c82 */ /* 0x000fe20008000000 */
[----:B------:R-:W-:Y:S02]  /*4140*/  UIMAD.WIDE.U32 UR10, UR6, UR22, URZ ;  /* 0x00000016060a72a5 */ /* 0x000fe4000f8e00ff */
[----:B------:R-:W-:Y:S03]  /*4150*/  USHF.R.U32.HI UR8, URZ, UR41, UR5 ;  /* 0x00000029ff087299 */ /* 0x000fe60008011605 */
[----:B------:R-:W-:Y:S02]  /*4160*/  UMOV UR5, UR17 ;  /* 0x0000001100057c82 */ /* 0x000fe40008000000 */
[----:B------:R-:W-:Y:S03]  /*4170*/  @UP1 USHF.R.U32.HI UR4, URZ, UR23, UR5 ;  /* 0x00000017ff041299 */ /* 0x000fe60008011605 */
[----:B------:R-:W-:Y:S01]  /*4180*/  UMOV UR5, UR19 ;  /* 0x0000001300057c82 */ /* 0x000fe20008000000 */
[----:B------:R-:W-:Y:S02]  /*4190*/  UIMAD UR4, UR15, UR4, URZ ;  /* 0x000000040f0472a4 */ /* 0x000fe4000f8e02ff */
[----:B------:R-:W-:Y:S02]  /*41a0*/  @UP1 USHF.R.U32.HI UR7, URZ, UR23, UR5 ;  /* 0x00000017ff071299 */ /* 0x000fe40008011605 */
[----:B------:R-:W-:Y:S02]  /*41b0*/  USEL UR5, UR14, UR8, !UP0 ;  /* 0x000000080e057287 */ /* 0x000fe4000c000000 */
[----:B------:R-:W-:Y:S02]  /*41c0*/  UIMAD UR8, UR15, UR7, URZ ;  /* 0x000000070f0872a4 */ /* 0x000fe4000f8e02ff */
[----:B------:R-:W-:Y:S03]  /*41d0*/  UISETP.GE.AND UP0, UPT, UR6, UR4, UPT ;  /* 0x000000040600728c */ /* 0x000fe6000bf06270 */
[----:B------:R-:W-:Y:S01]  /*41e0*/  UMOV UR4, UR11 ;  /* 0x0000000b00047c82 */ /* 0x000fe20008000000 */
[----:B------:R-:W-:Y:S02]  /*41f0*/  UISETP.GE.OR UP0, UPT, UR5, UR8, UP0 ;  /* 0x000000080500728c */ /* 0x000fe40008706670 */
[----:B------:R-:W-:Y:S02]  /*4200*/  USHF.R.U32.HI UR4, URZ, UR23, UR4 ;  /* 0x00000017ff047299 */ /* 0x000fe40008011604 */
[----:B------:R-:W-:Y:S02]  /*4210*/  UIMAD.WIDE.U32 UR8, UR5, UR22, URZ ;  /* 0x00000016050872a5 */ /* 0x000fe4000f8e00ff */
[----:B------:R-:W-:Y:S04]  /*4220*/  USEL UR10, UR6, UR4, !UP1 ;  /* 0x00000004060a7287 */ /* 0x000fe8000c800000 */
[----:B------:R-:W-:Y:S01]  /*4230*/  UIADD3 UR11, UPT, UPT, -UR10, URZ, URZ ;  /* 0x000000ff0a0b7290 */ /* 0x000fe2000fffe1ff */
[----:B------:R-:W-:Y:S02]  /*4240*/  @!UP0 UMOV UR4, UR9 ;  /* 0x0000000900048c82 */ /* 0x000fe40008000000 */
[----:B------:R-:W-:Y:S02]  /*4250*/  @!UP0 USHF.R.U32.HI UR4, URZ, UR23, UR4 ;  /* 0x00000017ff048299 */ /* 0x000fe40008011604 */
[----:B------:R-:W-:Y:S02]  /*4260*/  UIMAD UR8, UR15, UR11, UR6 ;  /* 0x0000000b0f0872a4 */ /* 0x000fe4000f8e0206 */
[----:B------:R-:W-:Y:S02]  /*4270*/  @!UP0 USEL UR4, UR5, UR4, !UP1 ;  /* 0x0000000405048287 */ /* 0x000fe4000c800000 */
[----:B------:R-:W-:Y:S02]  /*4280*/  UISETP.NE.AND UP1, UPT, UR20, URZ, UPT ;  /* 0x000000ff1400728c */ /* 0x000fe4000bf25270 */
[----:B------:R-:W-:Y:S02]  /*4290*/  @!UP0 UIMAD UR7, UR7, UR8, UR4 ;  /* 0x00000008070782a4 */ /* 0x000fe4000f8e0204 */
[----:B------:R-:W-:Y:S02]  /*42a0*/  @!UP0 UIADD3 UR9, UPT, UPT, UR10, -UR4, URZ ;  /* 0x800000040a098290 */ /* 0x000fe4000fffe0ff */
[----:B------:R-:W-:Y:S02]  /*42b0*/  UIADD3 UR8, UPT, UPT, -UR6, URZ, URZ ;  /* 0x000000ff06087290 */ /* 0x000fe4000fffe1ff */
[----:B------:R-:W-:Y:S02]  /*42c0*/  UIADD3 UR4, UPT, UPT, -UR5, URZ, URZ ;  /* 0x000000ff05047290 */ /* 0x000fe4000fffe1ff */
[----:B------:R-:W-:Y:S03]  /*42d0*/  @!UP0 UIMAD UR6, UR9, UR15, UR5 ;  /* 0x0000000f090682a4 */ /* 0x000fe6000f8e0205 */
[----:B------:R-:W-:Y:S01]  /*42e0*/  @!UP0 UMOV UR5, UR7 ;  /* 0x0000000700058c82 */ /* 0x000fe20008000000 */
[----:B------:R-:W-:Y:S02]  /*42f0*/  UIMAD UR7, UR21, UR4, UR14 ;  /* 0x00000004150772a4 */ /* 0x000fe4000f8e020e */
[----:B------:R-:W-:Y:S02]  /*4300*/  UIMAD UR4, UR42, UR8, UR13 ;  /* 0x000000082a0472a4 */ /* 0x000fe4000f8e020d */
[----:B------:R-:W-:Y:S02]  /*4310*/  UIMAD UR14, UR5, UR21, UR7 ;  /* 0x00000015050e72a4 */ /* 0x000fe4000f8e0207 */
[----:B------:R-:W-:Y:S11]  /*4320*/  UIMAD UR13, UR6, UR42, UR4 ;  /* 0x0000002a060d72a4 */ /* 0x000ff6000f8e0204 */
[----:B------:R-:W-:Y:S01]  /*4330*/  @!UPT UIADD3 URZ, UPT, UPT, URZ, URZ, URZ ;  /* 0x000000fffffff290 */ /* 0x000fe2000fffe0ff */
.L_x_66:
[----:B------:R-:W3:Y:S01]  /*4340*/  @!UP4 LDCU.128 UR8, c[0x0][0xb10] ;  /* 0x00016200ff08c7ac */ /* 0x000ee20008000c00 */
[----:B------:R-:W-:Y:S02]  /*4350*/  ISETP.NE.U32.AND P0, PT, RZ, UR38, PT ;  /* 0x00000026ff007c0c */ /* 0x000fe4000bf05070 */
[----:B------:R-:W-:Y:S02]  /*4360*/  SHF.L.U32 R2, R11, 0x1f, RZ ;  /* 0x0000001f0b027819 */ /* 0x000fe400000006ff */
[----:B------:R-:W-:Y:S01]  /*4370*/  ISETP.NE.AND.EX P0, PT, RZ, UR39, PT, P0 ;  /* 0x00000027ff007c0c */ /* 0x000fe2000bf05300 */
[----:B------:R-:W4:Y:S01]  /*4380*/  @!UP4 LDCU UR5, c[0x0][0xb0c] ;  /* 0x00016180ff05c7ac */ /* 0x000f220008000800 */
[----:B---3--:R-:W-:Y:S07]  /*4390*/  UIMAD.WIDE.U32 UR6, UR14, UR8, URZ ;  /* 0x000000080e0672a5 */ /* 0x008fee000f8e00ff */
[----:B------:R-:W-:Y:S01]  /*43a0*/  @!UP4 UMOV UR4, UR7 ;  /* 0x000000070004cc82 */ /* 0x000fe20008000000 */
[----:B----4-:R-:W-:Y:S02]  /*43b0*/  @!UP4 UISETP.NE.AND UP0, UPT, UR5, 0x1, UPT ;  /* 0x000000010500c88c */ /* 0x010fe4000bf05270 */
[----:B------:R-:W-:Y:S02]  /*43c0*/  @!UP4 USHF.R.U32.HI UR4, URZ, UR9, UR4 ;  /* 0x00000009ff04c299 */ /* 0x000fe40008011604 */
[----:B------:R-:W-:Y:S02]  /*43d0*/  UIMAD.WIDE.U32 UR6, UR13, UR11, URZ ;  /* 0x0000000b0d0672a5 */ /* 0x000fe4000f8e00ff */
[----:B------:R-:W-:Y:S02]  /*43e0*/  @!UP4 USEL UR8, UR14, UR4, !UP0 ;  /* 0x000000040e08c287 */ /* 0x000fe4000c000000 */
[----:B------:R-:W-:Y:S03]  /*43f0*/  @!UP4 UISETP.NE.AND UP0, UPT, UR10, 0x1, UPT ;  /* 0x000000010a00c88c */ /* 0x000fe6000bf05270 */
[----:B------:R-:W-:Y:S02]  /*4400*/  @!UP4 UMOV UR6, UR7 ;  /* 0x000000070006cc82 */ /* 0x000fe40008000000 */
[----:B------:R-:W3:Y:S02]  /*4410*/  @!UP4 LDCU UR4, c[0x0][0xb20] ;  /* 0x00016400ff04c7ac */ /* 0x000ee40008000800 */
[----:B---3--:R-:W-:Y:S04]  /*4420*/  @!UP4 USHF.R.U32.HI UR6, URZ, UR4, UR6 ;  /* 0x00000004ff06c299 */ /* 0x008fe80008011606 */
[----:B------:R-:W-:Y:S04]  /*4430*/  @!UP4 USEL UR6, UR13, UR6, !UP0 ;  /* 0x000000060d06c287 */ /* 0x000fe8000c000000 */
[----:B------:R-:W-:Y:S02]  /*4440*/  @!UP4 UIADD3 UR4, UPT, UPT, -UR8, UR6, URZ ;  /* 0x000000060804c290 */ /* 0x000fe4000fffe1ff */
[----:B------:R-:W-:Y:S02]  /*4450*/  @!UP4 UIADD3 UR6, UPT, UPT, UR8, -UR6, URZ ;  /* 0x800000060806c290 */ /* 0x000fe4000fffe0ff */
[----:B------:R-:W-:Y:S02]  /*4460*/  @!UP4 UIMAD UR14, UR4, UR5, UR14 ;  /* 0x00000005040ec2a4 */ /* 0x000fe4000f8e020e */
[----:B------:R-:W-:Y:S01]  /*4470*/  @!UP4 UIMAD UR13, UR6, UR10, UR13 ;  /* 0x0000000a060dc2a4 */ /* 0x000fe2000f8e020d */
[----:B------:R-:W-:Y:S11]  /*4480*/  BRA.U UP1, `(.L_x_67) ;  /* 0x0000000101107547 */ /* 0x000ff6000b800000 */
[----:B-1----:R-:W-:Y:S04]  /*4490*/  MOV R0, UR50 ;  /* 0x0000003200007c02 */ /* 0x002fe80008000f00 */
[----:B------:R-:W-:Y:S04]  /*44a0*/  SHF.L.U32 R3, R0, 0x1f, RZ ;  /* 0x0000001f00037819 */ /* 0x000fe800000006ff */
[----:B------:R-:W1:Y:S02]  /*44b0*/  SYNCS.PHASECHK.TRANS64.TRYWAIT P1, [UR29+0x38], R3 ;  /* 0x00003803ff0075a7 */ /* 0x000e64000802111d */
[----:B-1----:R-:W-:Y:S05]  /*44c0*/  @!P1 BRA `(.L_x_68) ;  /* 0x0000005800bc9947 */ /* 0x002fea0003800000 */
.L_x_67:
[----:B------:R-:W-:Y:S05]  /*44d0*/  BRA.U !UP6, `(.L_x_69) ;  /* 0x000000010e407547 */ /* 0x000fea000b800000 */
[----:B------:R-:W-:Y:S01]  /*44e0*/  UPLOP3.LUT UP2, UPT, UPT, UPT, UP5, 0x80, 0x8 ;  /* 0x000000000008789c */ /* 0x000fe20003f4f050 */
[----:B-1----:R-:W-:Y:S01]  /*44f0*/  HFMA2 R3, -RZ, RZ, 0, 5.9604644775390625e-08 ;  /* 0x00000001ff037431 */ /* 0x002fe200000001ff */
[----:B------:R-:W1:Y:S01]  /*4500*/  LDCU.64 UR8, c[0x0][0x358] ;  /* 0x00006b00ff0877ac */ /* 0x000e620008000a00 */
[----:B------:R-:W-:Y:S03]  /*4510*/  IMAD.MOV.U32 R0, RZ, RZ, 0x1 ;  /* 0x00000001ff007424 */ /* 0x000fe600078e00ff */
[----:B------:R-:W-:Y:S05]  /*4520*/  PLOP3.LUT P1, PT, PT, PT, UP2, 0x80, 0x8 ;  /* 0x000000000008781c */ /* 0x000fea0003f2f028 */
[----:B------:R-:W3:Y:S01]  /*4530*/  @UP2 LDCU.64 UR4, c[0x0][0x888] ;  /* 0x00011100ff0427ac */ /* 0x000ee20008000a00 */
[----:B------:R-:W-:Y:S07]  /*4540*/  @UP2 UIMAD UR6, UR36, UR38, URZ ;  /* 0x00000026240622a4 */ /* 0x000fee000f8e02ff */
[----:B------:R-:W-:Y:S04]  /*4550*/  @P1 PRMT R6, R3, 0x7610, R6 ;  /* 0x0000761003061816 */ /* 0x000fe80000000006 */
[----:B------:R-:W-:Y:S05]  /*4560*/  @!P1 PRMT R6, R0, 0x7610, R6 ;  /* 0x0000761000069816 */ /* 0x000fea0000000006 */
[----:B------:R4:W-:Y:S01]  /*4570*/  STL.S16 [R1+0x50], R6 ;  /* 0x0000500601007387 */ /* 0x0009e20000100600 */
[----:B---3--:R-:W-:Y:S06]  /*4580*/  @UP2 UIMAD.WIDE UR4, UR6, 0x4, UR4 ;  /* 0x00000004060428a5 */ /* 0x008fec000f8e0204 */
[----:B------:R-:W-:Y:S02]  /*4590*/  IMAD.U32 R4, RZ, RZ, UR4 ;  /* 0x00000004ff047e24 */ /* 0x000fe4000f8e00ff */
[----:B------:R-:W-:Y:S03]  /*45a0*/  IMAD.U32 R5, RZ, RZ, UR5 ;  /* 0x00000005ff057e24 */ /* 0x000fe6000f8e00ff */
[----:B------:R-:W3:Y:S02]  /*45b0*/  @!UP2 LDCU UR4, c[0x0][0x880] ;  /* 0x00011000ff04a7ac */ /* 0x000ee40008000800 */
[----:B-1---5:R4:W5:Y:S02]  /*45c0*/  @P1 LDG.E R155, desc[UR8][R4.64] ;  /* 0x00000008049b1981 */ /* 0x022964000c1e1900 */
[----:B---34-:R-:W-:Y:S07]  /*45d0*/  @!P1 MOV R155, UR4 ;  /* 0x00000004009b9c02 */ /* 0x018fee0008000f00 */
.L_x_69:
[----:B-----5:R-:W-:Y:S01]  /*45e0*/  @!P0 FSETP.EQ.AND P2, PT, R155, RZ, PT ;  /* 0x000000ff9b00820b */ /* 0x020fe20003f42000 */
[----:B------:R-:W-:Y:S01]  /*45f0*/  @!UPT UIADD3 URZ, UPT, UPT, URZ, URZ, URZ ;  /* 0x000000fffffff290 */ /* 0x000fe2000fffe0ff */
[----:B------:R-:W-:Y:S11]  /*4600*/  @!P0 BRA `(.L_x_70) ;  /* 0x00000000001c8947 */ /* 0x000ff60003800000 */
[----:B------:R-:W-:Y:S01]  /*4610*/  PLOP3.LUT P2, PT, PT, PT, UP2, 0x80, 0x8 ;  /* 0x000000000008781c */ /* 0x000fe20003f4f028 */
[----:B-1----:R-:W3:Y:S03]  /*4620*/  LDL R0, [R1+0x50] ;  /* 0x0000500001007983 */ /* 0x002ee60000100800 */
[----:B------:R-:W-:Y:S02]  /*4630*/  PLOP3.LUT P2, PT, P2, PT, PT, 0x8, 0x80 ;  /* 0x000000000080781c */ /* 0x000fe4000174e170 */
[----:B---3--:R-:W-:Y:S11]  /*4640*/  LOP3.LUT P0, RZ, R0, 0xff, RZ, 0xc0, !PT ;  /* 0x000000ff00ff7812 */ /* 0x008ff6000780c0ff */
[----:B------:R-:W-:Y:S02]  /*4650*/  @!UPT UIADD3 URZ, UPT, UPT, URZ, URZ, URZ ;  /* 0x000000fffffff290 */ /* 0x000fe4000fffe0ff */
[----:B------:R-:W-:Y:S11]  /*4660*/  @P0 FSETP.EQ.AND P2, PT, R155, RZ, PT ;  /* 0x000000ff9b00020b */ /* 0x000ff60003f42000 */
[----:B------:R-:W-:Y:S02]  /*4670*/  @!UPT UIADD3 URZ, UPT, UPT, URZ, URZ, URZ ;  /* 0x000000fffffff290 */ /* 0x000fe4000fffe0ff */
.L_x_70:
[----:B------:R-:W3:Y:S01]  /*4680*/  SYNCS.PHASECHK.TRANS64.TRYWAIT P0, [UR29+0x28], R2 ;  /* 0x00002802ff0075a7 */ /* 0x000ee2000800111d */
[----:B------:R-:W-:Y:S02]  /*4690*/  ELECT P1, URZ, PT ;  /* 0x0000000000ff782f */ /* 0x000fe40003820000 */
[----:B------:R-:W-:Y:S01]  /*46a0*/  IADD3 R10, PT, PT, R10, 0x1, RZ ;  /* 0x000000010a0a7810 */ /* 0x000fe20007ffe0ff */
[----:B---3--:R-:W-:Y:S10]  /*46b0*/  @!P0 BRA `(.L_x_71) ;  /* 0x0000005800588947 */ /* 0x008ff40003800000 */
.L_x_119:
[----:B------:R-:W-:Y:S01]  /*46c0*/  PLOP3.LUT P1, PT, P2, P1, PT, 0xf2, 0x2f ;  /* 0x00000000002f781c */ /* 0x000fe20001723e72 */
[----:B------:R-:W-:Y:S01]  /*46d0*/  UMOV UR6, 0x0 ;  /* 0x0000000000067882 */ /* 0x000fe20000000000 */
[----:B------:R-:W-:Y:S01]  /*46e0*/  UMOV UR7, 0x10000000 ;  /* 0x1000000000077882 */ /* 0x000fe20000000000 */
[----:B------:R-:W-:Y:S01]  /*46f0*/  UMOV UR28, UR36 ;  /* 0x00000024001c7c82 */ /* 0x000fe20008000000 */
[----:B------:R-:W-:Y:S01]  /*4700*/  UMOV UR12, UR36 ;  /* 0x00000024000c7c82 */ /* 0x000fe20008000000 */
[----:B------:R-:W-:Y:S01]  /*4710*/  UMOV UR20, UR36 ;  /* 0x0000002400147c82 */ /* 0x000fe20008000000 */
[C---:B------:R-:W-:Y:S02]  /*4720*/  ISETP.NE.AND P0, PT, R10.reuse, 0x2, PT ;  /* 0x000000020a00780c */ /* 0x040fe40003f05270 */
[----:B------:R-:W-:Y:S02]  /*4730*/  LOP3.LUT R11, R11, 0x1, RZ, 0x3c, !PT ;  /* 0x000000010b0b7812 */ /* 0x000fe400078e3cff */
[----:B-1----:R-:W-:Y:S02]  /*4740*/  SEL R0, RZ, 0x1, P0 ;  /* 0x00000001ff007807 */ /* 0x002fe40000000000 */
[----:B------:R-:W-:Y:S01]  /*4750*/  SEL R10, R10, RZ, P0 ;  /* 0x000000ff0a0a7207 */ /* 0x000fe20000000000 */
[----:B------:R-:W-:Y:S01]  /*4760*/  VOTEU.ALL UP0, P1 ;  /* 0x0000000000ff7886 */ /* 0x000fe20000800000 */
[----:B------:R-:W-:Y:S04]  /*4770*/  LOP3.LUT R9, R9, R0, RZ, 0x3c, !PT ;  /* 0x0000000009097212 */ /* 0x000fe800078e3cff */
[----:B------:R-:W-:Y:S02]  /*4780*/  @!UP0 UIADD3 UR4, UP1, UPT, UR52, 0x580, URZ ;  /* 0x0000058034048890 */ /* 0x000fe4000ff3e0ff */
[----:B------:R-:W-:Y:S02]  /*4790*/  @!UP0 USHF.L.U32 UR35, UR46, 0x7, URZ ;  /* 0x000000072e238899 */ /* 0x000fe400080006ff */
[----:B------:R-:W-:Y:S02]  /*47a0*/  @!UP0 UIADD3.X UR5, UPT, UPT, URZ, UR53, URZ, UP1, !UPT ;  /* 0x00000035ff058290 */ /* 0x000fe40008ffe4ff */
[----:B------:R-:W-:Y:S02]  /*47b0*/  @!UP0 UIMAD UR34, UR47, 0xa0, URZ ;  /* 0x000000a02f2288a4 */ /* 0x000fe4000f8e02ff */
[----:B------:R-:W-:Y:S02]  /*47c0*/  @!UP0 UIADD3 UR32, UPT, UPT, UR29, 0x100, URZ ;  /* 0x000001001d208890 */ /* 0x000fe4000fffe0ff */
[----:B------:R-:W-:Y:S01]  /*47d0*/  @!UP0 UIADD3 UR33, UPT, UPT, UR29, 0x20, URZ ;  /* 0x000000201d218890 */ /* 0x000fe2000fffe0ff */
[----:B------:R-:W-:Y:S01]  /*47e0*/  VOTEU.ALL UP1, P1 ;  /* 0x0000000000ff7886 */ /* 0x000fe20000820000 */
[----:B------:R-:W-:Y:S02]  /*47f0*/  @!UP0 UIADD3 UR24, UPT, UPT, UR29, 0x1100, URZ ;  /* 0x000011001d188890 */ /* 0x000fe4000fffe0ff */
[----:B------:R-:W-:Y:S03]  /*4800*/  @!UP0 UIADD3 UR26, UPT, UPT, UR34, 0x20, URZ ;  /* 0x00000020221a8890 */ /* 0x000fe6000fffe0ff */
[----:B------:R-:W-:Y:S01]  /*4810*/  UMOV UR25, UR33 ;  /* 0x0000002100197c82 */ /* 0x000fe20008000000 */
[----:B------:R-:W-:Y:S01]  /*4820*/  UMOV UR27, UR35 ;  /* 0x00000023001b7c82 */ /* 0x000fe20008000000 */
[----:B------:R1:W-:Y:S01]  /*4830*/  @!UP1 UTMALDG.3D [UR32], [UR4], desc[UR6] ;  /* 0x00000620040095b4 */ /* 0x0003e20008011000 */
[----:B------:R-:W-:Y:S01]  /*4840*/  VOTEU.ALL UP1, P1 ;  /* 0x0000000000ff7886 */ /* 0x000fe20000820000 */
[----:B------:R-:W-:Y:S02]  /*4850*/  @!UP0 UIADD3 UR8, UPT, UPT, UR29, 0x2100, URZ ;  /* 0x000021001d088890 */ /* 0x000fe4000fffe0ff */
[----:B------:R-:W-:Y:S01]  /*4860*/  @!UP0 UIADD3 UR10, UPT, UPT, UR34, 0x40, URZ ;  /* 0x00000040220a8890 */ /* 0x000fe2000fffe0ff */
[----:B------:R-:W-:Y:S01]  /*4870*/  UMOV UR9, UR33 ;  /* 0x0000002100097c82 */ /* 0x000fe20008000000 */
[----:B------:R-:W-:Y:S01]  /*4880*/  UMOV UR11, UR35 ;  /* 0x00000023000b7c82 */ /* 0x000fe20008000000 */
[----:B------:R-:W-:Y:S01]  /*4890*/  @!UP1 UTMALDG.3D [UR24], [UR4], desc[UR6] ;  /* 0x00000618040095b4 */ /* 0x000fe20008011000 */
[----:B------:R-:W-:Y:S01]  /*48a0*/  VOTEU.ALL UP1, P1 ;  /* 0x0000000000ff7886 */ /* 0x000fe20000820000 */
[----:B------:R-:W-:Y:S02]  /*48b0*/  @!UP0 UIADD3 UR16, UPT, UPT, UR29, 0x3100, URZ ;  /* 0x000031001d108890 */ /* 0x000fe4000fffe0ff */
[----:B------:R-:W-:Y:S01]  /*48c0*/  @!UP0 UIADD3 UR18, UPT, UPT, UR34, 0x60, URZ ;  /* 0x0000006022128890 */ /* 0x000fe2000fffe0ff */
[----:B------:R-:W-:Y:S01]  /*48d0*/  UMOV UR17, UR33 ;  /* 0x0000002100117c82 */ /* 0x000fe20008000000 */
[----:B------:R-:W-:Y:S01]  /*48e0*/  UMOV UR19, UR35 ;  /* 0x0000002300137c82 */ /* 0x000fe20008000000 */
[----:B------:R3:W-:Y:S01]  /*48f0*/  @!UP1 UTMALDG.3D [UR8], [UR4], desc[UR6] ;  /* 0x00000608040095b4 */ /* 0x0007e20008011000 */
[----:B------:R-:W-:Y:S02]  /*4900*/  UIADD3 UR47, UPT, UPT, UR13, UR58, URZ ;  /* 0x0000003a0d2f7290 */ /* 0x000fe4000fffe0ff */
[----:B------:R-:W-:Y:S02]  /*4910*/  UIADD3 UR46, UPT, UPT, UR14, UR59, URZ ;  /* 0x0000003b0e2e7290 */ /* 0x000fe4000fffe0ff */
[----:B------:R-:W-:Y:S01]  /*4920*/  UPLOP3.LUT UP1, UPT, UPT, UPT, UPT, 0x80, 0x8 ;  /* 0x000000000008789c */ /* 0x000fe20003f2f070 */
[----:B-1----:R-:W-:Y:S01]  /*4930*/  UMOV UR36, UR30 ;  /* 0x0000001e00247c82 */ /* 0x002fe20008000000 */
[----:B---3--:R-:W-:Y:S02]  /*4940*/  @!UP0 UIADD3 UR8, UPT, UPT, UR29, 0x4100, URZ ;  /* 0x000041001d088890 */ /* 0x008fe4000fffe0ff */
[----:B------:R-:W-:Y:S01]  /*4950*/  @!UP0 UIADD3 UR10, UPT, UPT, UR34, 0x80, URZ ;  /* 0x00000080220a8890 */ /* 0x000fe2000fffe0ff */
[----:B------:R-:W-:Y:S05]  /*4960*/  VOTEU.ALL UP0, P1 ;  /* 0x0000000000ff7886 */ /* 0x000fea0000800000 */
[----:B------:R3:W-:Y:S01]  /*4970*/  @!UP0 UTMALDG.3D [UR16], [UR4], desc[UR6] ;  /* 0x00000610040085b4 */ /* 0x0007e20008011000 */
[----:B------:R-:W-:Y:S05]  /*4980*/  VOTEU.ALL UP0, P1 ;  /* 0x0000000000ff7886 */ /* 0x000fea0000800000 */
[----:B------:R3:W-:Y:S01]  /*4990*/  @!UP0 UTMALDG.3D [UR8], [UR4], desc[UR6] ;  /* 0x00000608040085b4 */ /* 0x0007e20008011000 */
[----:B------:R3:W-:Y:S01]  /*49a0*/  @!P1 SYNCS.ARRIVE.TRANS64.RED.A0TR RZ, [UR29+0x20], R8 ;  /* 0x00002008ffff99a7 */ /* 0x0007e2000830041d */
[----:B------:R-:W-:Y:S01]  /*49b0*/  SYNCS.ARRIVE.TRANS64.RED.A1T0 RZ, [UR44], RZ ;  /* 0x000000ffffff79a7 */ /* 0x000fe2000810042c */
[----:B------:R-:W-:Y:S05]  /*49c0*/  BRA.U UP3, `(.L_x_72) ;  /* 0xfffffff503207547 */ /* 0x000fea000b83ffff */
[----:B------:R-:W-:Y:S07]  /*49d0*/  MOV R0, UR29 ;  /* 0x0000001d00007c02 */ /* 0x000fee0008000f00 */
.L_x_73:
[----:B-1----:R-:W-:-:S04]  /*49e0*/  SHF.L.U32 R3, R11, 0x1f, RZ ;  /* 0x0000001f0b037819 */ /* 0x002fc800000006ff */
[----:B------:R1:W4:Y:S03]  /*49f0*/  SYNCS.PHASECHK.TRANS64.TRYWAIT P0, [R0+URZ+0x28], R3 ;  /* 0x00002803000075a7 */ /* 0x00032600080011ff */
[----:B----4-:R-:W-:Y:S05]  /*4a00*/  @!P0 NANOSLEEP.SYNCS 0x989680 ;  /* 0x009896800000895d */ /* 0x010fea0003900000 */
[----:B------:R-:W4:Y:S02]  /*4a10*/  @!P0 SYNCS.PHASECHK.TRANS64 P0, [R0+URZ+0x28], R3 ;  /* 0x00002803000085a7 */ /* 0x000f2400080010ff */
[----:B--234-:R-:W-:Y:S05]  /*4a20*/  @P0 EXIT ;  /* 0x000000000000094d */ /* 0x01cfea0003800000 */
[----:B------:R-:W-:Y:S05]  /*4a30*/  BRA `(.L_x_73) ;  /* 0xfffffffc00e87947 */ /* 0x000fea000383ffff */
.L_x_64:
[----:B------:R-:W-:-:S06]  /*4a40*/  UISETP.GE.AND UP0, UPT, UR18, 0x4, UPT ;  /* 0x000000041200788c */ /* 0x000fcc000bf06270 */
[----:B------:R-:W-:-:S13]  /*4a50*/  PLOP3.LUT P0, PT, PT, PT, UP0, 0x80, 0x8 ;  /* 0x000000000008781c */ /* 0x000fda0003f0f008 */
[----:B-1----:R-:W-:Y:S05]  /*4a60*/  @!P0 EXIT ;  /* 0x000000000000894d */ /* 0x002fea0003800000 */
[----:B------:R-:W-:Y:S06]  /*4a70*/  BAR.SYNC.DEFER_BLOCKING 0x6, 0xa0 ;  /* 0x0182800000007b1d */ /* 0x000fec0000010000 */
[----:B------:R-:W-:Y:S01]  /*4a80*/  UMOV UR4, 0x400 ;  /* 0x0000040000047882 */ /* 0x000fe20000000000 */
[----:B------:R-:W1:Y:S01]  /*4a90*/  LDCU UR42, c[0x0][0xb0c] ;  /* 0x00016180ff2a77ac */ /* 0x000e620008000800 */
[----:B------:R-:W2:Y:S01]  /*4aa0*/  S2R R2, SR_TID.X ;  /* 0x0000000000027919 */ /* 0x000ea20000002100 */
[----:B------:R-:W-:Y:S01]  /*4ab0*/  ULEA UR4, UR5, UR4, 0x18 ;  /* 0x0000000405047291 */ /* 0x000fe2000f8ec0ff */
[----:B------:R-:W-:Y:S01]  /*4ac0*/  STL [R1+0x54], RZ ;  /* 0x000054ff01007387 */ /* 0x000fe20000100800 */
[----:B------:R-:W3:Y:S01]  /*4ad0*/  LDCU UR62, c[0x0][0xb20] ;  /* 0x00016400ff3e77ac */ /* 0x000ee20008000800 */
[----:B------:R-:W4:Y:S01]  /*4ae0*/  LDCU UR39, c[0x0][0xb30] ;  /* 0x00016600ff2777ac */ /* 0x000f220008000800 */
[----:B------:R-:W1:Y:S05]  /*4af0*/  LDCU.64 UR56, c[0x0][0x888] ;  /* 0x00011100ff3877ac */ /* 0x000e6a0008000a00 */
[----:B------:R-:W3:Y:S01]  /*4b00*/  LDS R3, [UR4+0xe0] ;  /* 0x0000e004ff037984 */ /* 0x000ee20008000800 */
[----:B------:R-:W1:Y:S01]  /*4b10*/  LDCU.64 UR40, c[0x0][0xb28] ;  /* 0x00016500ff2877ac */ /* 0x000e620008000a00 */
[----:B------:R-:W1:Y:S01]  /*4b20*/  LDCU.128 UR52, c[0x0][0xb10] ;  /* 0x00016200ff3477ac */ /* 0x000e620008000c00 */
[----:B------:R-:W-:Y:S01]  /*4b30*/  UMOV UR43, URZ ;  /* 0x000000ff002b7c82 */ /* 0x000fe20008000000 */
[----:B------:R-:W-:Y:S01]  /*4b40*/  UMOV UR50, URZ ;  /* 0x000000ff00327c82 */ /* 0x000fe20008000000 */
[----:B------:R-:W-:Y:S01]  /*4b50*/  UMOV UR18, URZ ;  /* 0x000000ff00127c82 */ /* 0x000fe20008000000 */
[----:B------:R-:W-:Y:S01]  /*4b60*/  UMOV UR49, URZ ;  /* 0x000000ff00317c82 */ /* 0x000fe20008000000 */
[----:B--2---:R-:W-:-:S05]  /*4b70*/  IMAD.U32 R2, R2, 0x10000, RZ ;  /* 0x0001000002027824 */ /* 0x004fca00078e00ff */
[----:B------:R-:W-:-:S04]  /*4b80*/  LOP3.LUT R2, R2, 0x600000, RZ, 0xc0, !PT ;  /* 0x0060000002027812 */ /* 0x000fc800078ec0ff */
[----:B-1-34-:R-:W-:-:S07]  /*4b90*/  IADD3 R2, PT, PT, R3, R2, RZ ;  /* 0x0000000203027210 */ /* 0x01afce0007ffe0ff */
.L_x_94:
[----:B-1----:R-:W1:Y:S01]  /*4ba0*/  S2UR UR61, SR_CgaCtaId ;  /* 0x00000000003d79c3 */ /* 0x002e620000008800 */
[----:B------:R-:W-:Y:S01]  /*4bb0*/  UMOV UR44, 0x400 ;  /* 0x00000400002c7882 */ /* 0x000fe20000000000 */
[----:B------:R-:W-:Y:S04]  /*4bc0*/  MOV R0, UR49 ;  /* 0x0000003100007c02 */ /* 0x000fe80008000f00 */
[----:B------:R-:W-:Y:S01]  /*4bd0*/  SHF.L.U32 R3, R0, 0x1f, RZ ;  /* 0x0000001f00037819 */ /* 0x000fe200000006ff */
[----:B-1----:R-:W-:Y:S04]  /*4be0*/  ULEA UR44, UR61, UR44, 0x18 ;  /* 0x0000002c3d2c7291 */ /* 0x002fe8000f8ec0ff */
[----:B------:R-:W-:Y:S09]  /*4bf0*/  ULEA UR4, UR18, UR44, 0x3 ;  /* 0x0000002c12047291 */ /* 0x000ff2000f8e18ff */
[----:B------:R-:W1:Y:S02]  /*4c00*/  SYNCS.PHASECHK.TRANS64.TRYWAIT P0, [UR4+0x40], R3 ;  /* 0x00004003ff0075a7 */ /* 0x000e640008001104 */
[----:B-1---5:R-:W-:Y:S05]  /*4c10*/  @!P0 BRA `(.L_x_74) ;  /* 0x0000005400188947 */ /* 0x022fea0003800000 */
.L_x_121:
[----:B------:R-:W-:Y:S02]  /*4c20*/  ULEA UR5, UR18, UR44, 0x4 ;  /* 0x0000002c12057291 */ /* 0x000fe4000f8e20ff */
[----:B------:R-:W-:Y:S01]  /*4c30*/  UIADD3 UR4, UPT, UPT, UR4, 0x50, URZ ;  /* 0x0000005004047890 */ /* 0x000fe2000fffe0ff */
[----:B------:R-:W2:Y:S03]  /*4c40*/  LDCU UR10, c[0x0][0xb24] ;  /* 0x00016480ff0a77ac */ /* 0x000ea60008000800 */
[----:B------:R-:W-:Y:S03]  /*4c50*/  UPRMT UR4, URZ, 0x654, UR4 ;  /* 0x00000654ff047896 */ /* 0x000fe60008000004 */
[----:B------:R-:W3:Y:S01]  /*4c60*/  LDS.128 R4, [UR5+0xc0] ;  /* 0x0000c005ff047984 */ /* 0x000ee20008000c00 */
[----:B------:R-:W-:Y:S01]  /*4c70*/  @!PT LDS RZ, [RZ] ;  /* 0x00000000fffff984 */ /* 0x000fe20000000800 */
[----:B------:R-:W-:Y:S01]  /*4c80*/  @!PT LDS RZ, [RZ] ;  /* 0x00000000fffff984 */ /* 0x000fe20000000800 */
[----:B------:R-:W-:Y:S01]  /*4c90*/  @!PT LDS RZ, [RZ] ;  /* 0x00000000fffff984 */ /* 0x000fe20000000800 */
[----:B------:R-:W-:Y:S01]  /*4ca0*/  @!PT LDS RZ, [RZ] ;  /* 0x00000000fffff984 */ /* 0x000fe20000000800 */
[----:B------:R4:W-:Y:S07]  /*4cb0*/  MEMBAR.ALL.CTA ;  /* 0x0000000000007992 */ /* 0x0009ee0000008000 */
[----:B----4-:R-:W4:Y:S02]  /*4cc0*/  FENCE.VIEW.ASYNC.S ;  /* 0x00000000000073c6 */ /* 0x010f240000000000 */
[----:B----4-:R-:W-:Y:S01]  /*4cd0*/  SYNCS.ARRIVE.TRANS64.RED.A1T0 RZ, [UR4], RZ ;  /* 0x000000ffffff79a7 */ /* 0x010fe20008100404 */
[----:B---3--:R-:W-:Y:S11]  /*4ce0*/  LOP3.LUT P0, RZ, R6, 0x1, RZ, 0xc0, !PT ;  /* 0x0000000106ff7812 */ /* 0x008ff6000780c0ff */
[----:B------:R-:W-:Y:S02]  /*4cf0*/  @!UPT UIADD3 URZ, UPT, UPT, URZ, URZ, URZ ;  /* 0x000000fffffff290 */ /* 0x000fe4000fffe0ff */
[----:B------:R-:W-:Y:S01]  /*4d00*/  VOTEU.ANY UP0, P0 ;  /* 0x0000000000ff7886 */ /* 0x000fe20000000100 */
[----:B------:R-:W-:Y:S01]  /*4d10*/  PLOP3.LUT P3, PT, PT, PT, UP0, 0x80, 0x8 ;  /* 0x000000000008781c */ /* 0x000fe20003f6f008 */
[----:B------:R-:W-:Y:S01]  /*4d20*/  UP2UR UR48, UPR, URZ, 0x1 ;  /* 0x00000001ff307883 */ /* 0x000fe20008000000 */
[----:B------:R-:W-:Y:S02]  /*4d30*/  PLOP3.LUT P1, PT, PT, PT, UP0, 0x80, 0x8 ;  /* 0x000000000008781c */ /* 0x000fe40003f2f008 */
[----:B------:R-:W-:Y:S02]  /*4d40*/  PLOP3.LUT P2, PT, PT, PT, UP0, 0x80, 0x8 ;  /* 0x000000000008781c */ /* 0x000fe40003f4f008 */
[----:B------:R-:W-:Y:S01]  /*4d50*/  PLOP3.LUT P0, PT, PT, PT, UP0, 0x80, 0x8 ;  /* 0x000000000008781c */ /* 0x000fe20003f0f008 */
[----:B--2---:R-:W-:Y:S06]  /*4d60*/  UISETP.GE.AND UP0, UPT, UR10, 0x1, UPT ;  /* 0x000000010a00788c */ /* 0x004fec000bf06270 */
[----:B-1----:R-:W-:Y:S02]  /*4d70*/  @P3 MOV R3, R4 ;  /* 0x0000000400033202 */ /* 0x002fe40000000f00 */
[----:B------:R-:W-:Y:S02]  /*4d80*/  @P1 LOP3.LUT R0, R5, 0xffff, RZ, 0xc0, !PT ;  /* 0x0000ffff05001812 */ /* 0x000fe400078ec0ff */
[----:B------:R-:W-:Y:S02]  /*4d90*/  @P2 R2UR UR38, R3 ;  /* 0x00000000032622ca */ /* 0x000fe400000e0000 */
[----:B------:R-:W-:Y:S01]  /*4da0*/  @P0 R2UR UR37, R0 ;  /* 0x00000000002502ca */ /* 0x000fe200000e0000 */
[----:B------:R-:W-:Y:S03]  /*4db0*/  @!UPT UIADD3 URZ, UPT, UPT, URZ, URZ, URZ ;  /* 0x000000fffffff290 */ /* 0x000fe6000fffe0ff */
[----:B------:R-:W-:Y:S11]  /*4dc0*/  BRA.U !UP0, `(.L_x_75) ;  /* 0x0000000108c87547 */ /* 0x000ff6000b800000 */
[----:B------:R-:W1:Y:S01]  /*4dd0*/  LDCU UR7, c[0x0][0x370] ;  /* 0x00006e00ff0777ac */ /* 0x000e620008000800 */
[----:B------:R-:W2:Y:S01]  /*4de0*/  LDCU UR4, c[0x0][0x374] ;  /* 0x00006e80ff0477ac */ /* 0x000ea20008000800 */
[----:B------:R-:W-:Y:S02]  /*4df0*/  UISETP.NE.AND UP0, UPT, UR54, 0x1, UPT ;  /* 0x000000013600788c */ /* 0x000fe4000bf05270 */
[----:B------:R-:W-:Y:S02]  /*4e00*/  UIMAD.WIDE.U32 UR12, UR37, UR55, URZ ;  /* 0x00000037250c72a5 */ /* 0x000fe4000f8e00ff */
[----:B------:R-:W-:Y:S02]  /*4e10*/  UISETP.NE.AND UP1, UPT, UR42, 0x1, UPT ;  /* 0x000000012a00788c */ /* 0x000fe4000bf25270 */
[----:B------:R-:W-:Y:S02]  /*4e20*/  UISETP.NE.AND UP2, UPT, UR10, 0x1, UPT ;  /* 0x000000010a00788c */ /* 0x000fe4000bf45270 */
[----:B------:R-:W-:Y:S02]  /*4e30*/  UIMAD.WIDE.U32 UR16, UR38, UR52, URZ ;  /* 0x00000034261072a5 */ /* 0x000fe4000f8e00ff */
[----:B-1----:R-:W-:Y:S02]  /*4e40*/  UIMAD.WIDE.U32 UR14, UR7, UR52, URZ ;  /* 0x00000034070e72a5 */ /* 0x002fe4000f8e00ff */
[----:B--2---:R-:W-:Y:S07]  /*4e50*/  UIMAD.WIDE.U32 UR8, UR4, UR55, URZ ;  /* 0x00000037040872a5 */ /* 0x004fee000f8e00ff */
[----:B------:R-:W-:Y:S02]  /*4e60*/  UMOV UR5, UR9 ;  /* 0x0000000900057c82 */ /* 0x000fe40008000000 */
[----:B------:R-:W-:Y:S03]  /*4e70*/  @UP0 USHF.R.U32.HI UR4, URZ, UR62, UR5 ;  /* 0x0000003eff040299 */ /* 0x000fe60008011605 */
[----:B------:R-:W-:Y:S01]  /*4e80*/  UMOV UR5, UR13 ;  /* 0x0000000d00057c82 */ /* 0x000fe20008000000 */
[----:B------:R-:W-:Y:S02]  /*4e90*/  UIMAD.WIDE.U32 UR8, UR4, UR40, URZ ;  /* 0x00000028040872a5 */ /* 0x000fe4000f8e00ff */
[----:B------:R-:W-:Y:S03]  /*4ea0*/  USHF.R.U32.HI UR6, URZ, UR62, UR5 ;  /* 0x0000003eff067299 */ /* 0x000fe60008011605 */
[----:B------:R-:W-:Y:S01]  /*4eb0*/  UMOV UR5, UR15 ;  /* 0x0000000f00057c82 */ /* 0x000fe20008000000 */
[----:B------:R-:W-:Y:S02]  /*4ec0*/  USEL UR6, UR37, UR6, !UP0 ;  /* 0x0000000625067287 */ /* 0x000fe4000c000000 */
[----:B------:R-:W-:Y:S01]  /*4ed0*/  @UP1 USHF.R.U32.HI UR7, URZ, UR53, UR5 ;  /* 0x00000035ff071299 */ /* 0x000fe20008011605 */
[----:B------:R-:W-:Y:S02]  /*4ee0*/  UMOV UR8, UR9 ;  /* 0x0000000900087c82 */ /* 0x000fe40008000000 */
[----:B------:R-:W-:Y:S01]  /*4ef0*/  UMOV UR5, UR17 ;  /* 0x0000001100057c82 */ /* 0x000fe20008000000 */
[----:B------:R-:W-:Y:S02]  /*4f00*/  UIMAD.WIDE.U32 UR12, UR7, UR40, URZ ;  /* 0x00000028070c72a5 */ /* 0x000fe4000f8e00ff */
[----:B------:R-:W-:Y:S02]  /*4f10*/  @UP2 USHF.R.U32.HI UR4, URZ, UR41, UR8 ;  /* 0x00000029ff042299 */ /* 0x000fe40008011608 */
[----:B------:R-:W-:Y:S02]  /*4f20*/  USHF.R.U32.HI UR5, URZ, UR53, UR5 ;  /* 0x00000035ff057299 */ /* 0x000fe40008011605 */
[----:B------:R-:W-:Y:S02]  /*4f30*/  UIMAD UR4, UR10, UR4, URZ ;  /* 0x000000040a0472a4 */ /* 0x000fe4000f8e02ff */
[----:B------:R-:W-:Y:S02]  /*4f40*/  USEL UR5, UR38, UR5, !UP1 ;  /* 0x0000000526057287 */ /* 0x000fe4000c800000 */
[----:B------:R-:W-:Y:S01]  /*4f50*/  UISETP.GE.AND UP0, UPT, UR6, UR4, UPT ;  /* 0x000000040600728c */ /* 0x000fe2000bf06270 */
[----:B------:R-:W-:Y:S01]  /*4f60*/  UMOV UR8, UR13 ;  /* 0x0000000d00087c82 */ /* 0x000fe20008000000 */
[----:B------:R-:W-:Y:S02]  /*4f70*/  UIMAD.WIDE.U32 UR12, UR6, UR40, URZ ;  /* 0x00000028060c72a5 */ /* 0x000fe4000f8e00ff */
[----:B------:R-:W-:Y:S04]  /*4f80*/  @UP2 USHF.R.U32.HI UR7, URZ, UR41, UR8 ;  /* 0x00000029ff072299 */ /* 0x000fe80008011608 */
[----:B------:R-:W-:Y:S01]  /*4f90*/  UIMAD UR8, UR10, UR7, URZ ;  /* 0x000000070a0872a4 */ /* 0x000fe2000f8e02ff */
[----:B------:R-:W-:Y:S03]  /*4fa0*/  UMOV UR4, UR13 ;  /* 0x0000000d00047c82 */ /* 0x000fe60008000000 */
[----:B------:R-:W-:Y:S02]  /*4fb0*/  UISETP.GE.OR UP0, UPT, UR5, UR8, UP0 ;  /* 0x000000080500728c */ /* 0x000fe40008706670 */
[----:B------:R-:W-:Y:S02]  /*4fc0*/  USHF.R.U32.HI UR4, URZ, UR41, UR4 ;  /* 0x00000029ff047299 */ /* 0x000fe40008011604 */
[----:B------:R-:W-:Y:S02]  /*4fd0*/  UIMAD.WIDE.U32 UR8, UR5, UR40, URZ ;  /* 0x00000028050872a5 */ /* 0x000fe4000f8e00ff */
[----:B------:R-:W-:Y:S02]  /*4fe0*/  USEL UR12, UR6, UR4, !UP2 ;  /* 0x00000004060c7287 */ /* 0x000fe4000d000000 */
[----:B------:R-:W-:Y:S02]  /*4ff0*/  UIADD3 UR8, UPT, UPT, -UR5, URZ, URZ ;  /* 0x000000ff05087290 */ /* 0x000fe4000fffe1ff */
[----:B------:R-:W-:Y:S01]  /*5000*/  UIADD3 UR11, UPT, UPT, -UR12, URZ, URZ ;  /* 0x000000ff0c0b7290 */ /* 0x000fe2000fffe1ff */
[----:B------:R-:W-:Y:S01]  /*5010*/  @!UP0 UMOV UR4, UR9 ;  /* 0x0000000900048c82 */ /* 0x000fe20008000000 */
[----:B------:R-:W-:Y:S02]  /*5020*/  UIADD3 UR9, UPT, UPT, -UR6, URZ, URZ ;  /* 0x000000ff06097290 */ /* 0x000fe4000fffe1ff */
[----:B------:R-:W-:Y:S02]  /*5030*/  @!UP0 USHF.R.U32.HI UR4, URZ, UR41, UR4 ;  /* 0x00000029ff048299 */ /* 0x000fe40008011604 */
[----:B------:R-:W-:Y:S02]  /*5040*/  UIMAD UR11, UR10, UR11, UR6 ;  /* 0x0000000b0a0b72a4 */ /* 0x000fe4000f8e0206 */
[----:B------:R-:W-:Y:S04]  /*5050*/  @!UP0 USEL UR4, UR5, UR4, !UP2 ;  /* 0x0000000405048287 */ /* 0x000fe8000d000000 */
[----:B------:R-:W-:Y:S02]  /*5060*/  @!UP0 UIMAD UR11, UR7, UR11, UR4 ;  /* 0x0000000b070b82a4 */ /* 0x000fe4000f8e0204 */
[----:B------:R-:W-:Y:S02]  /*5070*/  @!UP0 UIADD3 UR12, UPT, UPT, UR12, -UR4, URZ ;  /* 0x800000040c0c8290 */ /* 0x000fe4000fffe0ff */
[----:B------:R-:W-:Y:S02]  /*5080*/  UIMAD UR7, UR42, UR8, UR38 ;  /* 0x000000082a0772a4 */ /* 0x000fe4000f8e0226 */
[----:B------:R-:W-:Y:S02]  /*5090*/  @!UP0 UIMAD UR6, UR12, UR10, UR5 ;  /* 0x0000000a0c0682a4 */ /* 0x000fe4000f8e0205 */
[----:B------:R-:W-:Y:S01]  /*50a0*/  UIMAD UR4, UR54, UR9, UR37 ;  /* 0x00000009360472a4 */ /* 0x000fe2000f8e0225 */
[----:B------:R-:W-:Y:S02]  /*50b0*/  @!UP0 UMOV UR5, UR11 ;  /* 0x0000000b00058c82 */ /* 0x000fe40008000000 */
[----:B------:R-:W-:Y:S02]  /*50c0*/  UIMAD UR38, UR5, UR42, UR7 ;  /* 0x0000002a052672a4 */ /* 0x000fe4000f8e0207 */
[----:B------:R-:W-:Y:S11]  /*50d0*/  UIMAD UR37, UR6, UR54, UR4 ;  /* 0x00000036062572a4 */ /* 0x000ff6000f8e0204 */
[----:B------:R-:W-:Y:S01]  /*50e0*/  @!UPT UIADD3 URZ, UPT, UPT, URZ, URZ, URZ ;  /* 0x000000fffffff290 */ /* 0x000fe2000fffe0ff */
.L_x_75:
[----:B------:R-:W-:Y:S02]  /*50f0*/  UISETP.NE.AND UP0, UPT, UR39, 0x1, UPT ;  /* 0x000000012700788c */ /* 0x000fe4000bf05270 */
[----:B------:R-:W-:Y:S02]  /*5100*/  UISETP.NE.AND UP1, UPT, UR48, URZ, UPT ;  /* 0x000000ff3000728c */ /* 0x000fe4000bf25270 */
[----:B------:R-:W-:Y:S04]  /*5110*/  UIADD3 UR45, UPT, UPT, UR18, 0x1, URZ ;  /* 0x00000001122d7890 */ /* 0x000fe8000fffe0ff */
[----:B------:R-:W-:Y:S02]  /*5120*/  PLOP3.LUT P1, PT, PT, PT, UP1, 0x80, 0x8 ;  /* 0x000000000008781c */ /* 0x000fe40003f2f018 */
[----:B------:R-:W-:Y:S01]  /*5130*/  PLOP3.LUT P0, PT, PT, PT, UP1, 0x80, 0x8 ;  /* 0x000000000008781c */ /* 0x000fe20003f0f018 */
[----:B------:R-:W1:Y:S01]  /*5140*/  @!UP0 LDCU.128 UR12, c[0x0][0xb10] ;  /* 0x00016200ff0c87ac */ /* 0x000e620008000c00 */
[----:B------:R-:W2:Y:S09]  /*5150*/  @!UP0 LDCU UR5, c[0x0][0xb0c] ;  /* 0x00016180ff0587ac */ /* 0x000eb20008000800 */
[----:B------:R-:W-:Y:S01]  /*5160*/  @P1 SHF.R.U32.HI R4, RZ, 0x10, R5 ;  /* 0x00000010ff041819 */ /* 0x000fe20000011605 */
[----:B------:R-:W3:Y:S03]  /*5170*/  @!UP0 LDCU UR10, c[0x0][0xb20] ;  /* 0x00016400ff0a87ac */ /* 0x000ee60008000800 */
[----:B------:R-:W-:Y:S01]  /*5180*/  @P0 R2UR UR51, R4 ;  /* 0x00000000043302ca */ /* 0x000fe200000e0000 */
[----:B-1----:R-:W-:Y:S02]  /*5190*/  UIMAD.WIDE.U32 UR8, UR38, UR12, URZ ;  /* 0x0000000c260872a5 */ /* 0x002fe4000f8e00ff */
[----:B------:R-:W-:Y:S02]  /*51a0*/  UIMAD.WIDE.U32 UR6, UR37, UR15, URZ ;  /* 0x0000000f250672a5 */ /* 0x000fe4000f8e00ff */
[----:B------:R-:W-:Y:S03]  /*51b0*/  @!UP0 UISETP.NE.AND UP1, UPT, UR14, 0x1, UPT ;  /* 0x000000010e00888c */ /* 0x000fe6000bf25270 */
[----:B------:R-:W-:Y:S01]  /*51c0*/  @!UP0 UMOV UR4, UR9 ;  /* 0x0000000900048c82 */ /* 0x000fe20008000000 */
[----:B--2---:R-:W-:Y:S02]  /*51d0*/  @!UP0 UISETP.NE.AND UP2, UPT, UR5, 0x1, UPT ;  /* 0x000000010500888c */ /* 0x004fe4000bf45270 */
[----:B------:R-:W-:Y:S01]  /*51e0*/  @!UP0 USHF.R.U32.HI UR4, URZ, UR13, UR4 ;  /* 0x0000000dff048299 */ /* 0x000fe20008011604 */
[----:B------:R-:W-:Y:S02]  /*51f0*/  @!UP0 UMOV UR6, UR7 ;  /* 0x0000000700068c82 */ /* 0x000fe40008000000 */
[----:B---3--:R-:W-:Y:S02]  /*5200*/  @!UP0 USHF.R.U32.HI UR6, URZ, UR10, UR6 ;  /* 0x0000000aff068299 */ /* 0x008fe40008011606 */
[----:B------:R-:W-:Y:S02]  /*5210*/  @!UP0 USEL UR7, UR38, UR4, !UP2 ;  /* 0x0000000426078287 */ /* 0x000fe4000d000000 */
[----:B------:R-:W-:Y:S04]  /*5220*/  @!UP0 USEL UR6, UR37, UR6, !UP1 ;  /* 0x0000000625068287 */ /* 0x000fe8000c800000 */
[----:B------:R-:W-:Y:S02]  /*5230*/  @!UP0 UIADD3 UR4, UPT, UPT, -UR7, UR6, URZ ;  /* 0x0000000607048290 */ /* 0x000fe4000fffe1ff */
[----:B------:R-:W-:Y:S02]  /*5240*/  @!UP0 UIADD3 UR6, UPT, UPT, UR7, -UR6, URZ ;  /* 0x8000000607068290 */ /* 0x000fe4000fffe0ff */
[----:B------:R-:W-:Y:S02]  /*5250*/  UIADD3 UR7, UPT, UPT, UR44, 0x100, URZ ;  /* 0x000001002c077890 */ /* 0x000fe4000fffe0ff */
[----:B------:R-:W-:Y:S02]  /*5260*/  @!UP0 UIMAD UR38, UR4, UR5, UR38 ;  /* 0x00000005042682a4 */ /* 0x000fe4000f8e0226 */
[----:B------:R-:W-:Y:S02]  /*5270*/  @!UP0 UIMAD UR37, UR6, UR14, UR37 ;  /* 0x0000000e062582a4 */ /* 0x000fe4000f8e0225 */
[----:B------:R-:W-:Y:S09]  /*5280*/  ULOP3.LUT UP0, URZ, UR7, 0x90, URZ, 0xc0, !UPT ;  /* 0x0000009007ff7892 */ /* 0x000ff2000f80c0ff */
[----:B------:R-:W-:Y:S05]  /*5290*/  BRA.U !UP0, `(.L_x_76) ;  /* 0x0000000108407547 */ /* 0x000fea000b800000 */
[----:B------:R-:W1:Y:S01]  /*52a0*/  LDCU.64 UR8, c[0x4][0x80] ;  /* 0x01001000ff0877ac */ /* 0x000e620008000a00 */
[----:B------:R-:W-:Y:S01]  /*52b0*/  MOV R15, 0x0 ;  /* 0x00000000000f7802 */ /* 0x000fe20000000f00 */
[----:B------:R-:W-:Y:S02]  /*52c0*/  HFMA2 R12, -RZ, RZ, 0, 5.9604644775390625e-08 ;  /* 0x00000001ff0c7431 */ /* 0x000fe400000001ff */
[----:B------:R-:W-:Y:S02]  /*52d0*/  IMAD.MOV.U32 R8, RZ, RZ, 0x70 ;  /* 0x00000070ff087424 */ /* 0x000fe400078e00ff */
[----:B------:R-:W-:Y:S01]  /*52e0*/  IMAD.MOV.U32 R13, RZ, RZ, RZ ;  /* 0x000000ffff0d7224 */ /* 0x000fe200078e00ff */
[----:B------:R-:W2:Y:S01]  /*52f0*/  LDCU.64 UR6, c[0x4][0x88] ;  /* 0x01001100ff0677ac */ /* 0x000ea20008000a00 */
[----:B------:R-:W3:Y:S01]  /*5300*/  LDC.64 R14, c[0x4][R15] ;  /* 0x010000000f0e7b82 */ /* 0x000ee20000000a00 */
[----:B------:R-:W4:Y:S01]  /*5310*/  LDCU.64 UR4, c[0x4][0x8] ;  /* 0x01000100ff0477ac */ /* 0x000f220008000a00 */
[----:B-1----:R-:W-:Y:S01]  /*5320*/  MOV R5, UR9 ;  /* 0x0000000900057c02 */ /* 0x002fe20008000f00 */
[----:B------:R-:W-:Y:S01]  /*5330*/  IMAD.U32 R4, RZ, RZ, UR8 ;  /* 0x00000008ff047e24 */ /* 0x000fe2000f8e00ff */
[----:B--2---:R-:W-:Y:S01]  /*5340*/  MOV R7, UR7 ;  /* 0x0000000700077c02 */ /* 0x004fe20008000f00 */
[----:B------:R-:W-:Y:S01]  /*5350*/  IMAD.U32 R6, RZ, RZ, UR6 ;  /* 0x00000006ff067e24 */ /* 0x000fe2000f8e00ff */
[----:B----4-:R-:W-:Y:S01]  /*5360*/  MOV R11, UR5 ;  /* 0x00000005000b7c02 */ /* 0x010fe20008000f00 */
[----:B------:R-:W-:Y:S02]  /*5370*/  IMAD.U32 R10, RZ, RZ, UR4 ;  /* 0x00000004ff0a7e24 */ /* 0x000fe4000f8e00ff */
[----:B------:R-:W-:Y:S07]  /*5380*/  LEPC R20, `(.L_x_76) ;  /* 0x000000001014794e */ /* 0x000fee0000000000 */
[----:B---3-5:R-:W-:Y:S05]  /*5390*/  CALL.ABS.NOINC R14 ;  /* 0x000000000e007343 */ /* 0x028fea0003c00000 */
.L_x_76:
[----:B------:R-:W-:Y:S04]  /*53a0*/  UIADD3 UR4, UPT, UPT, UR44, 0x5100, URZ ;  /* 0x000051002c047890 */ /* 0x000fe8000fffe0ff */
        /* <DEDUP_REMOVED lines=18> */
.L_x_77:
[----:B------:R-:W-:Y:S01]  /*54d0*/  PLOP3.LUT P1, PT, PT, PT, PT, 0x8, 0x80 ;  /* 0x000000000080781c */ /* 0x000fe20003f2e170 */
[----:B------:R-:W-:Y:S01]  /*54e0*/  UISETP.NE.AND UP1, UPT, UR60, URZ, UPT ;  /* 0x000000ff3c00728c */ /* 0x000fe2000bf25270 */
[----:B------:R1:W5:Y:S01]  /*54f0*/  LDL R20, [R1+0x50] ;  /* 0x0000500001147983 */ /* 0x0003620000100800 */
[----:B------:R-:W2:Y:S04]  /*5500*/  LDC.64 R6, c[0x0][0x890] ;  /* 0x00022400ff067b82 */ /* 0x000ea80000000a00 */
[----:B------:R-:W-:Y:S04]  /*5510*/  PLOP3.LUT P0, PT, PT, PT, UP1, 0x80, 0x8 ;  /* 0x000000000008781c */ /* 0x000fe80003f0f018 */
[----:B------:R-:W3:Y:S01]  /*5520*/  LDC.64 R4, c[0x0][0x8b0] ;  /* 0x00022c00ff047b82 */ /* 0x000ee20000000a00 */
[----:B------:R-:W4:Y:S01]  /*5530*/  @UP1 LDCU.64 UR4, c[0x0][0x888] ;  /* 0x00011100ff0417ac */ /* 0x000f220008000a00 */
[----:B--2---:R-:W-:Y:S01]  /*5540*/  ISETP.NE.U32.AND P3, PT, R6, RZ, PT ;  /* 0x000000ff0600720c */ /* 0x004fe20003f65070 */
[----:B----4-:R-:W-:Y:S03]  /*5550*/  @UP1 UISETP.NE.U32.AND UP0, UPT, UR4, URZ, UPT ;  /* 0x000000ff0400128c */ /* 0x010fe6000bf05070 */
[----:B------:R-:W-:Y:S02]  /*5560*/  ISETP.NE.AND.EX P3, PT, R7, RZ, PT, P3 ;  /* 0x000000ff0700720c */ /* 0x000fe40003f65330 */
[----:B---3--:R-:W-:Y:S01]  /*5570*/  ISETP.NE.U32.AND P4, PT, R4, RZ, PT ;  /* 0x000000ff0400720c */ /* 0x008fe20003f85070 */
[----:B------:R-:W-:Y:S01]  /*5580*/  @UP1 UISETP.NE.AND.EX UP0, UPT, UR5, URZ, UPT, UP0 ;  /* 0x000000ff0500128c */ /* 0x000fe2000bf05300 */
[----:B------:R-:W-:Y:S02]  /*5590*/  @P0 PLOP3.LUT P1, PT, P3, PT, PT, 0x80, 0x8 ;  /* 0x000000000008081c */ /* 0x000fe40001f2f070 */
[----:B------:R-:W-:Y:S01]  /*55a0*/  ISETP.NE.AND.EX P4, PT, R5, RZ, PT, P4 ;  /* 0x000000ff0500720c */ /* 0x000fe20003f85340 */
[----:B------:R-:W-:Y:S06]  /*55b0*/  @UP1 USEL UR4, URZ, 0xffffffff, UP0 ;  /* 0xffffffffff041887 */ /* 0x000fec0008000000 */
[----:B-1----:R-:W-:Y:S06]  /*55c0*/  @!P3 BRA `(.L_x_78) ;  /* 0x00000000003cb947 */ /* 0x002fec0003800000 */
[----:B------:R-:W1:Y:S01]  /*55d0*/  LDC.64 R8, c[0x0][0x888] ;  /* 0x00022200ff087b82 */ /* 0x000e620000000a00 */
[----:B------:R-:W2:Y:S01]  /*55e0*/  LDCU.64 UR6, c[0x0][0x358] ;  /* 0x00006b00ff0677ac */ /* 0x000ea20008000a00 */
[----:B------:R-:W-:Y:S01]  /*55f0*/  IMAD.MOV.U32 R0, RZ, RZ, 0x1 ;  /* 0x00000001ff007424 */ /* 0x000fe200078e00ff */
[----:B-1----:R-:W-:Y:S04]  /*5600*/  ISETP.NE.U32.AND P2, PT, R8, RZ, PT ;  /* 0x000000ff0800720c */ /* 0x002fe80003f45070 */
[----:B------:R-:W-:Y:S11]  /*5610*/  ISETP.NE.AND.EX P2, PT, R9, RZ, PT, P2 ;  /* 0x000000ff0900720c */ /* 0x000ff60003f45320 */
[----:B------:R-:W-:Y:S02]  /*5620*/  @!UPT UIADD3 URZ, UPT, UPT, URZ, URZ, URZ ;  /* 0x000000fffffff290 */ /* 0x000fe4000fffe0ff */
[----:B------:R-:W1:Y:S01]  /*5630*/  @P2 LDC.64 R8, c[0x0][0x888] ;  /* 0x00022200ff082b82 */ /* 0x000e620000000a00 */
[----:B------:R-:W-:Y:S04]  /*5640*/  @P2 IMAD R3, R6, UR36, RZ ;  /* 0x0000002406032c24 */ /* 0x000fe8000f8e02ff */
[----:B-1----:R-:W-:Y:S04]  /*5650*/  @P2 IMAD.WIDE R8, R3, 0x4, R8 ;  /* 0x0000000403082825 */ /* 0x002fe800078e0208 */
[----:B------:R-:W-:Y:S01]  /*5660*/  IMAD.MOV.U32 R3, RZ, RZ, 0x1 ;  /* 0x00000001ff037424 */ /* 0x000fe200078e00ff */
[----:B--2--5:R1:W5:Y:S04]  /*5670*/  @P2 LDG.E R155, desc[UR6][R8.64] ;  /* 0x00000006089b2981 */ /* 0x024368000c1e1900 */
[----:B------:R-:W-:Y:S04]  /*5680*/  @P2 PRMT R20, R3, 0x7610, R20 ;  /* 0x0000761003142816 */ /* 0x000fe80000000014 */
[----:B------:R-:W-:Y:S05]  /*5690*/  @!P2 PRMT R20, R0, 0x7610, R20 ;  /* 0x000076100014a816 */ /* 0x000fea0000000014 */
[----:B------:R1:W-:Y:S02]  /*56a0*/  STL.S16 [R1+0x50], R20 ;  /* 0x0000501401007387 */ /* 0x0003e40000100600 */
[----:B-1----:R-:W2:Y:S02]  /*56b0*/  @!P2 LDC R155, c[0x0][0x880] ;  /* 0x00022000ff9bab82 */ /* 0x002ea40000000800 */
.L_x_78:
[----:B------:R-:W-:Y:S05]  /*56c0*/  @!P4 BRA `(.L_x_79) ;  /* 0x000000000028c947 */ /* 0x000fea0003800000 */
[----:B------:R-:W1:Y:S01]  /*56d0*/  LDC.64 R6, c[0x0][0x8a8] ;  /* 0x00022a00ff067b82 */ /* 0x000e620000000a00 */
[----:B------:R-:W3:Y:S01]  /*56e0*/  LDCU.64 UR6, c[0x0][0x358] ;  /* 0x00006b00ff0677ac */ /* 0x000ee20008000a00 */
[----:B-1----:R-:W-:Y:S04]  /*56f0*/  ISETP.NE.U32.AND P2, PT, R6, RZ, PT ;  /* 0x000000ff0600720c */ /* 0x002fe80003f45070 */
[----:B------:R-:W-:Y:S11]  /*5700*/  ISETP.NE.AND.EX P2, PT, R7, RZ, PT, P2 ;  /* 0x000000ff0700720c */ /* 0x000ff60003f45320 */
[----:B------:R-:W-:Y:S02]  /*5710*/  @!UPT UIADD3 URZ, UPT, UPT, URZ, URZ, URZ ;  /* 0x000000fffffff290 */ /* 0x000fe4000fffe0ff */
[----:B------:R-:W1:Y:S01]  /*5720*/  @P2 LDC.64 R6, c[0x0][0x8a8] ;  /* 0x00022a00ff062b82 */ /* 0x000e620000000a00 */
[----:B------:R-:W-:Y:S04]  /*5730*/  @P2 IMAD R3, R4, UR36, RZ ;  /* 0x0000002404032c24 */ /* 0x000fe8000f8e02ff */
[----:B-1----:R-:W-:Y:S05]  /*5740*/  @P2 IMAD.WIDE R6, R3, 0x4, R6 ;  /* 0x0000000403062825 */ /* 0x002fea00078e0206 */
[----:B---3-5:R1:W5:Y:S02]  /*5750*/  @P2 LDG.E R152, desc[UR6][R6.64] ;  /* 0x0000000606982981 */ /* 0x028364000c1e1900 */
[----:B-1----:R-:W3:Y:S02]  /*5760*/  @!P2 LDC R152, c[0x0][0x8a0] ;  /* 0x00022800ff98ab82 */ /* 0x002ee40000000800 */
.L_x_79:
[----:B------:R-:W4:Y:S01]  /*5770*/  LDL R6, [R1+0x54] ;  /* 0x0000540001067983 */ /* 0x000f220000100800 */
[----:B--2--5:R-:W-:Y:S01]  /*5780*/  @P0 FSETP.NEU.AND P4, PT, R155, RZ, PT ;  /* 0x000000ff9b00020b */ /* 0x024fe20003f8d000 */
[----:B------:R-:W-:Y:S01]  /*5790*/  IMAD.U32 R0, RZ, RZ, UR4 ;  /* 0x00000004ff007e24 */ /* 0x000fe2000f8e00ff */
[----:B------:R-:W-:Y:S01]  /*57a0*/  @P0 LOP3.LUT P2, RZ, R20, 0xff, RZ, 0xc0, !PT ;  /* 0x000000ff14ff0812 */ /* 0x000fe2000784c0ff */
[----:B------:R-:W-:Y:S01]  /*57b0*/  BSSY B1, `(.L_x_80) ;  /* 0x0000073000017945 */ /* 0x000fe20003800000 */
[----:B------:R-:W-:Y:S02]  /*57c0*/  @P0 SEL R3, RZ, 0xffffffff, P4 ;  /* 0xffffffffff030807 */ /* 0x000fe40002000000 */
[----:B------:R-:W-:Y:S02]  /*57d0*/  CS2R R158, SRZ ;  /* 0x00000000009e7805 */ /* 0x000fe4000001ff00 */
[----:B------:R-:W-:Y:S02]  /*57e0*/  PLOP3.LUT P5, PT, PT, PT, PT, 0x8, 0x80 ;  /* 0x000000000080781c */ /* 0x000fe40003fae170 */
[----:B------:R-:W-:Y:S02]  /*57f0*/  CS2R R156, SRZ ;  /* 0x00000000009c7805 */ /* 0x000fe4000001ff00 */
[----:B------:R-:W-:Y:S01]  /*5800*/  @P1 SEL R3, R0, R3, !P2 ;  /* 0x0000000300031207 */ /* 0x000fe20005000000 */
[----:B------:R-:W-:Y:S01]  /*5810*/  IMAD.U32 R0, RZ, RZ, UR50 ;  /* 0x00000032ff007e24 */ /* 0x000fe2000f8e00ff */
[----:B------:R-:W-:Y:S02]  /*5820*/  CS2R R18, SRZ ;  /* 0x0000000000127805 */ /* 0x000fe4000001ff00 */
[----:B------:R-:W-:Y:S02]  /*5830*/  CS2R R16, SRZ ;  /* 0x0000000000107805 */ /* 0x000fe4000001ff00 */
[----:B------:R-:W-:Y:S02]  /*5840*/  @P0 LOP3.LUT R3, R3, 0x1, RZ, 0xc0, !PT ;  /* 0x0000000103030812 */ /* 0x000fe400078ec0ff */
[----:B------:R-:W-:Y:S02]  /*5850*/  CS2R R162, SRZ ;  /* 0x0000000000a27805 */ /* 0x000fe4000001ff00 */
[----:B------:R-:W-:Y:S02]  /*5860*/  SHF.L.U32 R5, R0, 0x1f, RZ ;  /* 0x0000001f00057819 */ /* 0x000fe400000006ff */
[----:B------:R-:W-:Y:S02]  /*5870*/  CS2R R160, SRZ ;  /* 0x0000000000a07805 */ /* 0x000fe4000001ff00 */
[----:B------:R-:W-:Y:S01]  /*5880*/  ISETP.NE.U32.OR P1, PT, R3, 0x1, !P0 ;  /* 0x000000010300780c */ /* 0x000fe20004725470 */
[----:B------:R-:W-:Y:S01]  /*5890*/  IMAD.U32 R3, RZ, RZ, UR43 ;  /* 0x0000002bff037e24 */ /* 0x000fe2000f8e00ff */
[----:B------:R-:W-:Y:S02]  /*58a0*/  CS2R R242, SRZ ;  /* 0x0000000000f27805 */ /* 0x000fe4000001ff00 */
[----:B------:R-:W-:Y:S02]  /*58b0*/  CS2R R240, SRZ ;  /* 0x0000000000f07805 */ /* 0x000fe4000001ff00 */
[----:B------:R-:W-:Y:S02]  /*58c0*/  CS2R R166, SRZ ;  /* 0x0000000000a67805 */ /* 0x000fe4000001ff00 */
[----:B------:R-:W-:Y:S02]  /*58d0*/  CS2R R164, SRZ ;  /* 0x0000000000a47805 */ /* 0x000fe4000001ff00 */
[----:B------:R-:W-:Y:S02]  /*58e0*/  LEA R22, R3, UR44, 0x3 ;  /* 0x0000002c03167c11 */ /* 0x000fe4000f8e18ff */
[----:B------:R-:W-:Y:S02]  /*58f0*/  CS2R R210, SRZ ;  /* 0x0000000000d27805 */ /* 0x000fe4000001ff00 */
        /* <DEDUP_REMOVED lines=9> */
[----:B----4-:R-:W-:Y:S04]  /*5990*/  @P1 SHF.L.U32 R4, R6, 0x1f, RZ ;  /* 0x0000001f06041819 */ /* 0x010fe800000006ff */
[----:B------:R-:W1:Y:S01]  /*59a0*/  @P1 SYNCS.PHASECHK.TRANS64.TRYWAIT P0, [UR44+0x20], R4 ;  /* 0x00002004ff0015a7 */ /* 0x000e62000800112c */
[----:B------:R2:W4:Y:S01]  /*59b0*/  SYNCS.PHASECHK.TRANS64.TRYWAIT P4, [R22+URZ+0x60], R5 ;  /* 0x00006005160075a7 */ /* 0x00052200080811ff */
[----:B-1----:R-:W-:Y:S01]  /*59c0*/  @P1 PLOP3.LUT P5, PT, P0, PT, PT, 0x8, 0x80 ;  /* 0x000000000080181c */ /* 0x002fe200007ae170 */
[----:B------:R-:W-:Y:S01]  /*59d0*/  @!UPT UIADD3 URZ, UPT, UPT, URZ, URZ, URZ ;  /* 0x000000fffffff290 */ /* 0x000fe2000fffe0ff */
[----:B--2-4-:R-:W-:Y:S11]  /*59e0*/  @!P1 BRA `(.L_x_81) ;  /* 0x00000004003c9947 */ /* 0x014ff60003800000 */
[----:B------:R-:W-:Y:S01]  /*59f0*/  ISETP.NE.U32.AND P0, PT, RZ, UR56, PT ;  /* 0x00000038ff007c0c */ /* 0x000fe2000bf05070 */
[----:B------:R-:W1:Y:S01]  /*5a00*/  S2R R7, SR_TID.X ;  /* 0x0000000000077919 */ /* 0x000e620000002100 */
[----:B------:R-:W-:Y:S01]  /*5a10*/  FSETP.NEU.AND P2, PT, R155, RZ, PT ;  /* 0x000000ff9b00720b */ /* 0x000fe20003f4d000 */
[----:B------:R-:W-:Y:S01]  /*5a20*/  BSSY B0, `(.L_x_82) ;  /* 0x000001e000007945 */ /* 0x000fe20003800000 */
[----:B------:R-:W-:Y:S02]  /*5a30*/  ISETP.NE.AND.EX P0, PT, RZ, UR57, PT, P0 ;  /* 0x00000039ff007c0c */ /* 0x000fe4000bf05300 */
[----:B------:R-:W-:Y:S02]  /*5a40*/  CS2R R174, SRZ ;  /* 0x0000000000ae7805 */ /* 0x000fe4000001ff00 */
[----:B------:R-:W-:Y:S02]  /*5a50*/  LOP3.LUT P1, RZ, R20, 0xff, RZ, 0xc0, !PT ;  /* 0x000000ff14ff7812 */ /* 0x000fe4000782c0ff */
[----:B------:R-:W-:Y:S02]  /*5a60*/  CS2R R172, SRZ ;  /* 0x0000000000ac7805 */ /* 0x000fe4000001ff00 */
[----:B------:R-:W-:Y:S02]  /*5a70*/  SEL R0, RZ, 0xffffffff, P2 ;  /* 0xffffffffff007807 */ /* 0x000fe40001000000 */
[----:B------:R-:W-:Y:S02]  /*5a80*/  CS2R R206, SRZ ;  /* 0x0000000000ce7805 */ /* 0x000fe4000001ff00 */
[----:B------:R-:W-:Y:S02]  /*5a90*/  SEL R3, RZ, 0xffffffff, P0 ;  /* 0xffffffffff037807 */ /* 0x000fe40000000000 */
[----:B------:R-:W-:Y:S02]  /*5aa0*/  CS2R R204, SRZ ;  /* 0x0000000000cc7805 */ /* 0x000fe4000001ff00 */
[----:B------:R-:W-:Y:S02]  /*5ab0*/  PLOP3.LUT P0, PT, PT, PT, PT, 0x8, 0x80 ;  /* 0x000000000080781c */ /* 0x000fe40003f0e170 */
[----:B------:R-:W-:Y:S02]  /*5ac0*/  CS2R R210, SRZ ;  /* 0x0000000000d27805 */ /* 0x000fe4000001ff00 */
[----:B------:R-:W-:Y:S02]  /*5ad0*/  @P3 SEL R0, R3, R0, !P1 ;  /* 0x0000000003003207 */ /* 0x000fe40004800000 */
[----:B------:R-:W-:Y:S02]  /*5ae0*/  CS2R R208, SRZ ;  /* 0x0000000000d07805 */ /* 0x000fe4000001ff00 */
[----:B------:R-:W-:Y:S02]  /*5af0*/  CS2R R242, SRZ ;  /* 0x0000000000f27805 */ /* 0x000fe4000001ff00 */
[----:B------:R-:W-:Y:S02]  /*5b00*/  CS2R R240, SRZ ;  /* 0x0000000000f07805 */ /* 0x000fe4000001ff00 */
[----:B------:R-:W-:Y:S02]  /*5b10*/  LOP3.LUT R0, R0, 0x1, RZ, 0xc0, !PT ;  /* 0x0000000100007812 */ /* 0x000fe400078ec0ff */
[----:B------:R-:W-:Y:S02]  /*5b20*/  CS2R R18, SRZ ;  /* 0x0000000000127805 */ /* 0x000fe4000001ff00 */
[----:B------:R-:W-:Y:S02]  /*5b30*/  CS2R R16, SRZ ;  /* 0x0000000000107805 */ /* 0x000fe4000001ff00 */
[----:B------:R-:W-:Y:S11]  /*5b40*/  ISETP.NE.U32.AND P1, PT, R0, 0x1, PT ;  /* 0x000000010000780c */ /* 0x000ff60003f25070 */
[----:B------:R-:W-:Y:S02]  /*5b50*/  @!UPT UIADD3 URZ, UPT, UPT, URZ, URZ, URZ ;  /* 0x000000fffffff290 */ /* 0x000fe4000fffe0ff */
[C---:B-1----:R-:W-:Y:S02]  /*5b60*/  @P1 IMAD.SHL.U32 R9, R7.reuse, 0x20, RZ ;  /* 0x0000002007091824 */ /* 0x042fe400078e00ff */
[----:B------:R-:W-:Y:S03]  /*5b70*/  @P1 IMAD.SHL.U32 R0, R7, 0x4, RZ ;  /* 0x0000000407001824 */ /* 0x000fe600078e00ff */
[C---:B------:R-:W-:Y:S02]  /*5b80*/  @P1 LOP3.LUT R3, R9.reuse, 0x80, RZ, 0xc0, !PT ;  /* 0x0000008009031812 */ /* 0x040fe400078ec0ff */
[----:B------:R-:W-:Y:S02]  /*5b90*/  @P1 LOP3.LUT P2, RZ, R9, 0x80, RZ, 0xc0, !PT ;  /* 0x0000008009ff1812 */ /* 0x000fe4000784c0ff */
[----:B------:R-:W-:Y:S04]  /*5ba0*/  @P1 LOP3.LUT R0, R3, 0x10, R0, 0xf8, !PT ;  /* 0x0000001003001812 */ /* 0x000fe800078ef800 */
[----:B------:R-:W-:Y:S01]  /*5bb0*/  @P1 LOP3.LUT R9, R0, 0xf60, R9, 0xf8, !PT ;  /* 0x00000f6000091812 */ /* 0x000fe200078ef809 */
[----:B------:R-:W-:Y:S06]  /*5bc0*/  @!P5 BRA `(.L_x_83) ;  /* 0x00000000000cd947 */ /* 0x000fec0003800000 */
[----:B------:R-:W-:Y:S04]  /*5bd0*/  SHF.L.U32 R3, R6, 0x1f, RZ ;  /* 0x0000001f06037819 */ /* 0x000fe800000006ff */
[----:B------:R-:W1:Y:S02]  /*5be0*/  SYNCS.PHASECHK.TRANS64.TRYWAIT P3, [UR44+0x20], R3 ;  /* 0x00002003ff0075a7 */ /* 0x000e64000806112c */
[----:B-1----:R-:W-:Y:S05]  /*5bf0*/  @!P3 BRA `(.L_x_84) ;  /* 0x000000440038b947 */ /* 0x002fea0003800000 */
.L_x_83:
[----:B------:R-:W-:Y:S05]  /*5c00*/  BSYNC B0 ;  /* 0x0000000000007941 */ /* 0x000fea0003800000 */
.L_x_82:
[----:B------:R-:W2:Y:S01]  /*5c10*/  LDL.LU R10, [R1+0x54] ;  /* 0x00005400010a7983 */ /* 0x000ea20000300800 */
[----:B------:R-:W-:Y:S01]  /*5c20*/  @P1 PLOP3.LUT P0, PT, P2, PT, PT, 0x80, 0x8 ;  /* 0x000000000008181c */ /* 0x000fe2000170f070 */
[----:B-1----:R-:W-:Y:S01]  /*5c30*/  @P1 VIADD R0, R9, UR44 ;  /* 0x0000002c09001c36 */ /* 0x002fe20008000000 */
[----:B------:R-:W-:Y:S01]  /*5c40*/  CS2R R170, SRZ ;  /* 0x0000000000aa7805 */ /* 0x000fe2000001ff00 */
[----:B------:R1:W4:Y:S01]  /*5c50*/  @P1 LDS.128 R172, [R9+UR44+0x100] ;  /* 0x0001002c09ac1984 */ /* 0x0003220008000c00 */
[----:B------:R-:W-:Y:S01]  /*5c60*/  CS2R R168, SRZ ;  /* 0x0000000000a87805 */ /* 0x000fe2000001ff00 */
[C---:B------:R-:W-:Y:S01]  /*5c70*/  @P1 VIADD R8, R0.reuse, 0x100 ;  /* 0x0000010000081836 */ /* 0x040fe20000000000 */
[----:B------:R-:W-:Y:S01]  /*5c80*/  CS2R R194, SRZ ;  /* 0x0000000000c27805 */ /* 0x000fe2000001ff00 */
[----:B------:R1:W1:Y:S01]  /*5c90*/  @P1 LDS.128 R204, [R9+UR44+0x1100] ;  /* 0x0011002c09cc1984 */ /* 0x0002620008000c00 */
[C---:B------:R-:W-:Y:S01]  /*5ca0*/  @P1 VIADD R7, R0.reuse, 0x110 ;  /* 0x0000011000071836 */ /* 0x040fe20000000000 */
[----:B------:R-:W-:Y:S01]  /*5cb0*/  CS2R R192, SRZ ;  /* 0x0000000000c07805 */ /* 0x000fe2000001ff00 */
[C---:B------:R-:W-:Y:S01]  /*5cc0*/  @P1 VIADD R6, R0.reuse, 0x1110 ;  /* 0x0000111000061836 */ /* 0x040fe20000000000 */
[----:B------:R1:W1:Y:S01]  /*5cd0*/  @P1 LDS.128 R208, [R9+UR44+0x2100] ;  /* 0x0021002c09d01984 */ /* 0x0002620008000c00 */
[C---:B------:R-:W-:Y:S01]  /*5ce0*/  @P1 VIADD R4, R0.reuse, 0x2110 ;  /* 0x0000211000041836 */ /* 0x040fe20000000000 */
[----:B------:R-:W-:Y:S01]  /*5cf0*/  CS2R R166, SRZ ;  /* 0x0000000000a67805 */ /* 0x000fe2000001ff00 */
[C---:B------:R-:W-:Y:S01]  /*5d00*/  @P1 VIADD R3, R0.reuse, 0x3110 ;  /* 0x0000311000031836 */ /* 0x040fe20000000000 */
[----:B------:R1:W1:Y:S01]  /*5d10*/  @P1 LDS.128 R240, [R9+UR44+0x3100] ;  /* 0x0031002c09f01984 */ /* 0x0002620008000c00 */
[----:B------:R-:W-:Y:S02]  /*5d20*/  CS2R R164, SRZ ;  /* 0x0000000000a47805 */ /* 0x000fe4000001ff00 */
[----:B------:R-:W-:Y:S02]  /*5d30*/  CS2R R162, SRZ ;  /* 0x0000000000a27805 */ /* 0x000fe4000001ff00 */
[----:B------:R-:W-:Y:S01]  /*5d40*/  CS2R R160, SRZ ;  /* 0x0000000000a07805 */ /* 0x000fe2000001ff00 */
[----:B------:R1:W1:Y:S01]  /*5d50*/  @P1 LDS.128 R16, [R9+UR44+0x4100] ;  /* 0x0041002c09101984 */ /* 0x0002620008000c00 */
[----:B------:R-:W-:Y:S02]  /*5d60*/  CS2R R158, SRZ ;  /* 0x00000000009e7805 */ /* 0x000fe4000001ff00 */
[----:B------:R-:W-:Y:S01]  /*5d70*/  CS2R R156, SRZ ;  /* 0x00000000009c7805 */ /* 0x000fe2000001ff00 */
[----:B------:R-:W-:Y:S01]  /*5d80*/  @P1 VIADD R0, R0, 0x4110 ;  /* 0x0000411000001836 */ /* 0x000fe20000000000 */
[----:B------:R-:W-:Y:S01]  /*5d90*/  UIADD3 UR4, UPT, UPT, UR44, 0x28, URZ ;  /* 0x000000282c047890 */ /* 0x000fe2000fffe0ff */
[C---:B------:R-:W-:Y:S02]  /*5da0*/  @P0 VIADD R7, R8.reuse, 0xfffffff0 ;  /* 0xfffffff008070836 */ /* 0x040fe40000000000 */
[C---:B------:R-:W-:Y:S01]  /*5db0*/  @P0 VIADD R6, R8.reuse, 0xff0 ;  /* 0x00000ff008060836 */ /* 0x040fe20000000000 */
[----:B------:R-:W-:Y:S01]  /*5dc0*/  UPRMT UR4, UR61, 0x654, UR4 ;  /* 0x000006543d047896 */ /* 0x000fe20008000004 */
[C---:B------:R-:W-:Y:S01]  /*5dd0*/  @P0 VIADD R4, R8.reuse, 0x1ff0 ;  /* 0x00001ff008040836 */ /* 0x040fe20000000000 */
[----:B------:R1:W1:Y:S01]  /*5de0*/  @P1 LDS.128 R168, [R7] ;  /* 0x0000000007a81984 */ /* 0x0002620000000c00 */
[C---:B------:R-:W-:Y:S02]  /*5df0*/  @P0 VIADD R3, R8.reuse, 0x2ff0 ;  /* 0x00002ff008030836 */ /* 0x040fe40000000000 */
[----:B------:R-:W-:Y:S01]  /*5e00*/  @P0 VIADD R0, R8, 0x3ff0 ;  /* 0x00003ff008000836 */ /* 0x000fe20000000000 */
[----:B------:R1:W1:Y:S04]  /*5e10*/  @P1 LDS.128 R192, [R6] ;  /* 0x0000000006c01984 */ /* 0x0002680000000c00 */
[----:B------:R1:W1:Y:S04]  /*5e20*/  @P1 LDS.128 R164, [R4] ;  /* 0x0000000004a41984 */ /* 0x0002680000000c00 */
[----:B------:R1:W1:Y:S04]  /*5e30*/  @P1 LDS.128 R160, [R3] ;  /* 0x0000000003a01984 */ /* 0x0002680000000c00 */
[----:B------:R1:W1:Y:S01]  /*5e40*/  @P1 LDS.128 R156, [R0] ;  /* 0x00000000009c1984 */ /* 0x0002620000000c00 */
[----:B------:R-:W-:Y:S01]  /*5e50*/  @!PT LDS RZ, [RZ] ;  /* 0x00000000fffff984 */ /* 0x000fe20000000800 */
[----:B------:R-:W-:Y:S01]  /*5e60*/  @!PT LDS RZ, [RZ] ;  /* 0x00000000fffff984 */ /* 0x000fe20000000800 */
[----:B------:R-:W-:Y:S01]  /*5e70*/  @!PT LDS RZ, [RZ] ;  /* 0x00000000fffff984 */ /* 0x000fe20000000800 */
[----:B------:R-:W-:Y:S01]  /*5e80*/  @!PT LDS RZ, [RZ] ;  /* 0x00000000fffff984 */ /* 0x000fe20000000800 */
[----:B------:R5:W-:Y:S06]  /*5e90*/  MEMBAR.ALL.CTA ;  /* 0x0000000000007992 */ /* 0x000bec0000008000 */
[----:B-----5:R-:W5:Y:S02]  /*5ea0*/  FENCE.VIEW.ASYNC.S ;  /* 0x00000000000073c6 */ /* 0x020f640000000000 */
[----:B-----5:R-:W-:Y:S01]  /*5eb0*/  SYNCS.ARRIVE.TRANS64.RED.A1T0 RZ, [UR4], RZ ;  /* 0x000000ffffff79a7 */ /* 0x020fe20008100404 */
[----:B--2---:R-:W-:Y:S05]  /*5ec0*/  LOP3.LUT R10, R10, 0x1, RZ, 0x3c, !PT ;  /* 0x000000010a0a7812 */ /* 0x004fea00078e3cff */
[----:B-1--4-:R2:W-:Y:S02]  /*5ed0*/  STL [R1+0x54], R10 ;  /* 0x0000540a01007387 */ /* 0x0125e40000100800 */
.L_x_81:
[----:B------:R-:W-:Y:S05]  /*5ee0*/  BSYNC B1 ;  /* 0x0000000000017941 */ /* 0x000fea0003800000 */
.L_x_80:
[----:B------:R-:W1:Y:S01]  /*5ef0*/  S2R R0, SR_TID.X ;  /* 0x0000000000007919 */ /* 0x000e620000002100 */
[----:B------:R-:W-:Y:S04]  /*5f00*/  IMAD.U32 R3, RZ, RZ, UR43 ;  /* 0x0000002bff037e24 */ /* 0x000fe8000f8e00ff */
[----:B------:R-:W-:Y:S01]  /*5f10*/  IMAD R153, R3, 0xa0, R2 ;  /* 0x000000a003997824 */ /* 0x000fe200078e0202 */
[----:B-1----:R-:W-:Y:S04]  /*5f20*/  SHF.R.U32.HI R23, RZ, 0x5, R0 ;  /* 0x00000005ff177819 */ /* 0x002fe80000011600 */
[----:B------:R-:W-:Y:S04]  /*5f30*/  SHF.R.U32.HI R0, RZ, 0x15, R153 ;  /* 0x00000015ff007819 */ /* 0x000fe80000011699 */
[----:B------:R-:W-:Y:S01]  /*5f40*/  LOP3.LUT P0, RZ, R0, 0x3, R23, 0x48, !PT ;  /* 0x0000000300ff7812 */ /* 0x000fe20007804817 */
[----:B------:R-:W-:Y:S01]  /*5f50*/  @!UPT UIADD3 URZ, UPT, UPT, URZ, URZ, URZ ;  /* 0x000000fffffff290 */ /* 0x000fe2000fffe0ff */
[----:B------:R-:W-:Y:S11]  /*5f60*/  @P4 BRA `(.L_x_85) ;  /* 0x0000000000084947 */ /* 0x000ff60003800000 */
[----:B------:R-:W1:Y:S02]  /*5f70*/  SYNCS.PHASECHK.TRANS64.TRYWAIT P1, [R22+URZ+0x60], R5 ;  /* 0x00006005160075a7 */ /* 0x000e6400080211ff */
[----:B-1----:R-:W-:Y:S05]  /*5f80*/  @!P1 BRA `(.L_x_86) ;  /* 0x00000040006c9947 */ /* 0x002fea0003800000 */
.L_x_85:
[----:B------:R-:W-:Y:S05]  /*5f90*/  @!P0 BRA `(.L_x_87) ;  /* 0x0000000000408947 */ /* 0x000fea0003800000 */
[----:B------:R-:W1:Y:S01]  /*5fa0*/  LDCU.64 UR8, c[0x4][0x70] ;  /* 0x01000e00ff0877ac */ /* 0x000e620008000a00 */
[----:B------:R-:W-:Y:S01]  /*5fb0*/  MOV R15, 0x0 ;  /* 0x00000000000f7802 */ /* 0x000fe20000000f00 */
[----:B------:R-:W-:Y:S02]  /*5fc0*/  HFMA2 R12, -RZ, RZ, 0, 5.9604644775390625e-08 ;  /* 0x00000001ff0c7431 */ /* 0x000fe400000001ff */
[----:B------:R-:W-:Y:S02]  /*5fd0*/  IMAD.MOV.U32 R8, RZ, RZ, 0x192 ;  /* 0x00000192ff087424 */ /* 0x000fe400078e00ff */
[----:B------:R-:W-:Y:S01]  /*5fe0*/  IMAD.MOV.U32 R13, RZ, RZ, RZ ;  /* 0x000000ffff0d7224 */ /* 0x000fe200078e00ff */
[----:B------:R-:W4:Y:S01]  /*5ff0*/  LDCU.64 UR6, c[0x4][0x78] ;  /* 0x01000f00ff0677ac */ /* 0x000f220008000a00 */
[----:B------:R-:W3:Y:S01]  /*6000*/  LDC.64 R14, c[0x4][R15] ;  /* 0x010000000f0e7b82 */ /* 0x000ee20000000a00 */
[----:B------:R-:W5:Y:S01]  /*6010*/  LDCU.64 UR4, c[0x4][0x10] ;  /* 0x01000200ff0477ac */ /* 0x000f620008000a00 */
[----:B-1----:R-:W-:Y:S01]  /*6020*/  MOV R5, UR9 ;  /* 0x0000000900057c02 */ /* 0x002fe20008000f00 */
[----:B------:R-:W-:Y:S01]  /*6030*/  IMAD.U32 R4, RZ, RZ, UR8 ;  /* 0x00000008ff047e24 */ /* 0x000fe2000f8e00ff */
[----:B----4-:R-:W-:Y:S01]  /*6040*/  MOV R7, UR7 ;  /* 0x0000000700077c02 */ /* 0x010fe20008000f00 */
[----:B------:R-:W-:Y:S01]  /*6050*/  IMAD.U32 R6, RZ, RZ, UR6 ;  /* 0x00000006ff067e24 */ /* 0x000fe2000f8e00ff */
[----:B-----5:R-:W-:Y:S01]  /*6060*/  MOV R11, UR5 ;  /* 0x00000005000b7c02 */ /* 0x020fe20008000f00 */
[----:B--2---:R-:W-:Y:S02]  /*6070*/  IMAD.U32 R10, RZ, RZ, UR4 ;  /* 0x00000004ff0a7e24 */ /* 0x004fe4000f8e00ff */
[----:B------:R-:W-:Y:S07]  /*6080*/  LEPC R20, `(.L_x_87) ;  /* 0x000000001014794e */ /* 0x000fee0000000000 */
[----:B---3--:R-:W-:Y:S05]  /*6090*/  CALL.ABS.NOINC R14 ;  /* 0x000000000e007343 */ /* 0x008fea0003c00000 */
.L_x_87:
[----:B------:R-:W-:Y:S05]  /*60a0*/  WARPSYNC.ALL ;  /* 0x0000000000007948 */ /* 0x000fea0003800000 */
[C---:B------:R-:W-:Y:S01]  /*60b0*/  R2UR UR4, R153.reuse ;  /* 0x00000000990472ca */ /* 0x040fe200000e0000 */
[----:B------:R-:W-:Y:S05]  /*60c0*/  VIADD R0, R153, 0x20 ;  /* 0x0000002099007836 */ /* 0x000fea0000000000 */
[----:B------:R-:W-:Y:S04]  /*60d0*/  SHF.R.U32.HI R0, RZ, 0x15, R0 ;  /* 0x00000015ff007819 */ /* 0x000fe80000011600 */
[----:B------:R-:W-:Y:S03]  /*60e0*/  LOP3.LUT P0, RZ, R0, 0x3, R23, 0x48, !PT ;  /* 0x0000000300ff7812 */ /* 0x000fe60007804817 */
[----:B------:R-:W4:Y:S10]  /*60f0*/  LDTM.x32 R120, tmem[UR4] ;  /* 0x00000004007879ee */ /* 0x000f3400082c0000 */
[----:B----4-:R-:W-:Y:S05]  /*6100*/  @!P0 BRA `(.L_x_88) ;  /* 0x0000000000408947 */ /* 0x010fea0003800000 */
        /* <DEDUP_REMOVED lines=16> */
.L_x_88:
[----:B------:R-:W-:Y:S05]  /*6210*/  WARPSYNC.ALL ;  /* 0x0000000000007948 */ /* 0x000fea0003800000 */
[C---:B------:R-:W-:Y:S01]  /*6220*/  R2UR UR4, R153.reuse ;  /* 0x00000000990472ca */ /* 0x040fe200000e0000 */
[----:B------:R-:W-:Y:S05]  /*6230*/  VIADD R0, R153, 0x40 ;  /* 0x0000004099007836 */ /* 0x000fea0000000000 */
[----:B------:R-:W-:Y:S04]  /*6240*/  SHF.R.U32.HI R0, RZ, 0x15, R0 ;  /* 0x00000015ff007819 */ /* 0x000fe80000011600 */
[----:B------:R-:W-:Y:S03]  /*6250*/  LOP3.LUT P0, RZ, R0, 0x3, R23, 0x48, !PT ;  /* 0x0000000300ff7812 */ /* 0x000fe60007804817 */
[----:B------:R-:W4:Y:S10]  /*6260*/  LDTM.x32 R88, tmem[UR4+0x20] ;  /* 0x00002004005879ee */ /* 0x000f3400082c0000 */
        /* <DEDUP_REMOVED lines=17> */
.L_x_89:
        /* <DEDUP_REMOVED lines=23> */
.L_x_90:
        /* <DEDUP_REMOVED lines=23> */
.L_x_91:
[----:B------:R-:W4:Y:S01]  /*6660*/  S2R R20, SR_TID.X ;  /* 0x0000000000147919 */ /* 0x000f220000002100 */
[----:B------:R-:W-:Y:S05]  /*6670*/  WARPSYNC.ALL ;  /* 0x0000000000007948 */ /* 0x000fea0003800000 */
[----:B----4-:R-:W-:Y:S01]  /*6680*/  LOP3.LUT P1, RZ, R20, 0x60, RZ, 0xc0, !PT ;  /* 0x0000006014ff7812 */ /* 0x010fe2000782c0ff */
[----:B------:R-:W-:Y:S01]  /*6690*/  STL [R1+0x58], R2 ;  /* 0x0000580201007387 */ /* 0x000fe20000100800 */
[----:B------:R-:W-:Y:S01]  /*66a0*/  F2FP.F16.E4M3.UNPACK_B R8, R16.H1 ;  /* 0x00000010ff08723e */ /* 0x000fe200030006ff */
[C---:B---3--:R-:W-:Y:S01]  /*66b0*/  FMUL R104, R152.reuse, R104 ;  /* 0x0000006898687220 */ /* 0x048fe20000400000 */
[----:B------:R-:W-:Y:S01]  /*66c0*/  F2FP.F16.E4M3.UNPACK_B R7, R17 ;  /* 0x00000011ff07723e */ /* 0x000fe200020006ff */
[C---:B------:R-:W-:Y:S01]  /*66d0*/  FMUL R105, R152.reuse, R105 ;  /* 0x0000006998697220 */ /* 0x040fe20000400000 */
[----:B------:R-:W-:Y:S01]  /*66e0*/  F2FP.F16.E4M3.UNPACK_B R6, R17.H1 ;  /* 0x00000011ff06723e */ /* 0x000fe200030006ff */
[----:B------:R3:W-:Y:S01]  /*66f0*/  STL [R1+0x4], R8 ;  /* 0x0000040801007387 */ /* 0x0007e20000100800 */
[----:B-1----:R-:W-:Y:S01]  /*6700*/  F2FP.F16.E4M3.UNPACK_B R5, R18 ;  /* 0x00000012ff05723e */ /* 0x002fe200020006ff */
[C---:B------:R-:W-:Y:S01]  /*6710*/  FMUL R106, R152.reuse, R106 ;  /* 0x0000006a986a7220 */ /* 0x040fe20000400000 */
[----:B------:R-:W-:Y:S01]  /*6720*/  F2FP.F16.E4M3.UNPACK_B R0, R18.H1 ;  /* 0x00000012ff00723e */ /* 0x000fe200030006ff */
[----:B------:R-:W-:Y:S01]  /*6730*/  STL [R1+0xc], R7 ;  /* 0x00000c0701007387 */ /* 0x000fe20000100800 */
[----:B------:R-:W-:Y:S01]  /*6740*/  F2FP.F16.E4M3.UNPACK_B R3, R19 ;  /* 0x00000013ff03723e */ /* 0x000fe200020006ff */
[C---:B------:R-:W-:Y:S01]  /*6750*/  FMUL R9, R152.reuse, R127 ;  /* 0x0000007f98097220 */ /* 0x040fe20000400000 */
[----:B------:R-:W-:Y:S01]  /*6760*/  F2FP.F16.E4M3.UNPACK_B R4, R19.H1 ;  /* 0x00000013ff04723e */ /* 0x000fe200030006ff */
[----:B------:R-:W-:Y:S01]  /*6770*/  STL [R1+0x14], R6 ;  /* 0x0000140601007387 */ /* 0x000fe20000100800 */
[C---:B------:R-:W-:Y:S01]  /*6780*/  FMUL R127, R152.reuse, R149 ;  /* 0x00000095987f7220 */ /* 0x040fe20000400000 */
[----:B------:R-:W-:Y:S01]  /*6790*/  R2UR UR4, R153 ;  /* 0x00000000990472ca */ /* 0x000fe200000e0000 */
[C---:B--2---:R-:W-:Y:S01]  /*67a0*/  FMUL R10, R152.reuse, R128 ;  /* 0x00000080980a7220 */ /* 0x044fe20000400000 */
[----:B------:R1:W-:Y:S01]  /*67b0*/  STL [R1+0x1c], R5 ;  /* 0x00001c0501007387 */ /* 0x0003e20000100800 */
[C---:B------:R-:W-:Y:S01]  /*67c0*/  FMUL R128, R152.reuse, R150 ;  /* 0x0000009698807220 */ /* 0x040fe20000400000 */
[C---:B------:R-:W-:Y:S01]  /*67d0*/  FMUL R11, R152.reuse, R129 ;  /* 0x00000081980b7220 */ /* 0x040fe20000400000 */
[C---:B------:R-:W-:Y:S01]  /*67e0*/  FMUL R129, R152.reuse, R151 ;  /* 0x0000009798817220 */ /* 0x040fe20000400000 */
[----:B------:R2:W-:Y:S01]  /*67f0*/  STL [R1+0x20], R0 ;  /* 0x0000200001007387 */ /* 0x0005e20000100800 */
[C---:B------:R-:W-:Y:S01]  /*6800*/  FMUL R19, R152.reuse, R137 ;  /* 0x0000008998137220 */ /* 0x040fe20000400000 */
[----:B------:R-:W-:Y:S01]  /*6810*/  F2FP.F16.E4M3.UNPACK_B R137, R156 ;  /* 0x0000009cff89723e */ /* 0x000fe200020006ff */
[C---:B------:R-:W-:Y:S01]  /*6820*/  FMUL R15, R152.reuse, R133 ;  /* 0x00000085980f7220 */ /* 0x040fe20000400000 */
[----:B------:R4:W-:Y:S01]  /*6830*/  STL [R1+0x24], R3 ;  /* 0x0000240301007387 */ /* 0x0009e20000100800 */
[----:B------:R-:W-:Y:S01]  /*6840*/  F2FP.F16.E4M3.UNPACK_B R133, R158 ;  /* 0x0000009eff85723e */ /* 0x000fe200020006ff */
[C---:B------:R-:W-:Y:S01]  /*6850*/  FMUL R14, R152.reuse, R132 ;  /* 0x00000084980e7220 */ /* 0x040fe20000400000 */
[----:B------:R-:W-:Y:S01]  /*6860*/  F2FP.F16.E4M3.UNPACK_B R132, R158.H1 ;  /* 0x0000009eff84723e */ /* 0x000fe200030006ff */
[----:B------:R4:W-:Y:S01]  /*6870*/  STL [R1+0x28], R4 ;  /* 0x0000280401007387 */ /* 0x0009e20000100800 */
[----:B------:R-:W-:Y:S01]  /*6880*/  F2FP.F16.E4M3.UNPACK_B R153, R16 ;  /* 0x00000010ff99723e */ /* 0x000fe200020006ff */
[C---:B------:R-:W-:Y:S01]  /*6890*/  FMUL R16, R152.reuse, R134 ;  /* 0x0000008698107220 */ /* 0x040fe20000400000 */
[C---:B---3--:R-:W-:Y:S01]  /*68a0*/  FMUL R8, R152.reuse, R126 ;  /* 0x0000007e98087220 */ /* 0x048fe20000400000 */
[C---:B------:R-:W-:Y:S01]  /*68b0*/  FMUL R126, R152.reuse, R148 ;  /* 0x00000094987e7220 */ /* 0x040fe20000400000 */
[----:B------:R-:W-:Y:S01]  /*68c0*/  F2FP.F16.E4M3.UNPACK_B R134, R157.H1 ;  /* 0x0000009dff86723e */ /* 0x000fe200030006ff */
[C---:B------:R-:W-:Y:S01]  /*68d0*/  FMUL R13, R152.reuse, R131 ;  /* 0x00000083980d7220 */ /* 0x040fe20000400000 */
[-C--:B------:R-:W-:Y:S01]  /*68e0*/  F2FP.F16.E4M3.UNPACK_B R131, R159.reuse ;  /* 0x0000009fff83723e */ /* 0x080fe200020006ff */
[C---:B------:R-:W-:Y:S01]  /*68f0*/  FMUL R12, R152.reuse, R130 ;  /* 0x00000082980c7220 */ /* 0x040fe20000400000 */
[----:B------:R3:W-:Y:S01]  /*6900*/  STL [R1+0x6c], R126 ;  /* 0x00006c7e01007387 */ /* 0x0007e20000100800 */
[----:B------:R-:W-:Y:S01]  /*6910*/  F2FP.F16.E4M3.UNPACK_B R130, R159.H1 ;  /* 0x0000009fff82723e */ /* 0x000fe200030006ff */
[C---:B------:R-:W-:Y:S01]  /*6920*/  FMUL R18, R152.reuse, R136 ;  /* 0x0000008898127220 */ /* 0x040fe20000400000 */
[-C--:B------:R-:W-:Y:S01]  /*6930*/  F2FP.F16.E4M3.UNPACK_B R203, R172.reuse ;  /* 0x000000acffcb723e */ /* 0x080fe200020006ff */
[----:B------:R3:W-:Y:S01]  /*6940*/  STL [R1+0x68], R127 ;  /* 0x0000687f01007387 */ /* 0x0007e20000100800 */
[----:B------:R-:W-:Y:S01]  /*6950*/  F2FP.F16.E4M3.UNPACK_B R201, R172.H1 ;  /* 0x000000acffc9723e */ /* 0x000fe200030006ff */
[----:B-1----:R-:W-:Y:S01]  /*6960*/  FMUL R5, R152, R123 ;  /* 0x0000007b98057220 */ /* 0x002fe20000400000 */
[----:B------:R-:W-:Y:S01]  /*6970*/  PRMT R2, R134, 0x7632, R2 ;  /* 0x0000763286027816 */ /* 0x000fe20000000002 */
[----:B------:R1:W-:Y:S01]  /*6980*/  STL [R1+0x70], R128 ;  /* 0x0000708001007387 */ /* 0x0003e20000100800 */
[----:B------:R-:W-:Y:S01]  /*6990*/  F2FP.F16.E4M3.UNPACK_B R199, R173 ;  /* 0x000000adffc7723e */ /* 0x000fe200020006ff */
[C---:B--2---:R-:W-:Y:S01]  /*69a0*/  FMUL R0, R152.reuse, R120 ;  /* 0x0000007898007220 */ /* 0x044fe20000400000 */
[C---:B------:R-:W-:Y:S01]  /*69b0*/  FMUL R17, R152.reuse, R135 ;  /* 0x0000008798117220 */ /* 0x040fe20000400000 */
[----:B------:R2:W-:Y:S01]  /*69c0*/  STL [R1+0x74], R129 ;  /* 0x0000748101007387 */ /* 0x0005e20000100800 */
[----:B------:R-:W-:Y:S02]  /*69d0*/  HADD2.F32 R2, -RZ, R2.H0_H0 ;  /* 0x20000002ff027230 */ /* 0x000fe40000004100 */
[C---:B----4-:R-:W-:Y:S01]  /*69e0*/  FMUL R3, R152.reuse, R121 ;  /* 0x0000007998037220 */ /* 0x050fe20000400000 */
[----:B------:R-:W-:Y:S01]  /*69f0*/  F2FP.F16.E4M3.UNPACK_B R136, R156.H1 ;  /* 0x0000009cff88723e */ /* 0x000fe200030006ff */
[----:B------:R4:W-:Y:S01]  /*6a00*/  STL [R1+0x2c], R137 ;  /* 0x00002c8901007387 */ /* 0x0009e20000100800 */
[----:B------:R-:W-:Y:S01]  /*6a10*/  F2FP.F16.E4M3.UNPACK_B R135, R157 ;  /* 0x0000009dff87723e */ /* 0x000fe200020006ff */
[C---:B------:R-:W-:Y:S01]  /*6a20*/  FMUL R4, R152.reuse, R122 ;  /* 0x0000007a98047220 */ /* 0x040fe20000400000 */
[----:B------:R-:W-:Y:S01]  /*6a30*/  F2FP.F16.E4M3.UNPACK_B R197, R173.H1 ;  /* 0x000000adffc5723e */ /* 0x000fe200030006ff */
[----:B------:R4:W-:Y:S01]  /*6a40*/  STL.S16 [R1+0x38], R134 ;  /* 0x0000388601007387 */ /* 0x0009e20000100600 */
[C---:B------:R-:W-:Y:S01]  /*6a50*/  FMUL R6, R152.reuse, R124 ;  /* 0x0000007c98067220 */ /* 0x040fe20000400000 */
[C---:B------:R-:W-:Y:S01]  /*6a60*/  FMUL R7, R152.reuse, R125 ;  /* 0x0000007d98077220 */ /* 0x040fe20000400000 */
[-C--:B------:R-:W-:Y:S01]  /*6a70*/  F2FP.F16.E4M3.UNPACK_B R191, R174.reuse ;  /* 0x000000aeffbf723e */ /* 0x080fe200020006ff */
[----:B------:R4:W-:Y:S01]  /*6a80*/  STL [R1+0x48], R133 ;  /* 0x0000488501007387 */ /* 0x0009e20000100800 */
[C---:B---3--:R-:W-:Y:S01]  /*6a90*/  PRMT R126, R135.reuse, 0x7610, R126 ;  /* 0x00007610877e7816 */ /* 0x048fe2000000007e */
[C---:B------:R-:W-:Y:S01]  /*6aa0*/  FMUL R21, R152.reuse, R139 ;  /* 0x0000008b98157220 */ /* 0x040fe20000400000 */
[----:B------:R-:W-:Y:S01]  /*6ab0*/  F2FP.F16.E4M3.UNPACK_B R189, R174.H1 ;  /* 0x000000aeffbd723e */ /* 0x000fe200030006ff */
[----:B------:R3:W-:Y:S01]  /*6ac0*/  STL [R1+0x44], R132 ;  /* 0x0000448401007387 */ /* 0x0007e20000100800 */
[----:B------:R-:W-:Y:S01]  /*6ad0*/  PRMT R127, R135, 0x7632, R127 ;  /* 0x00007632877f7816 */ /* 0x000fe2000000007f */
[----:B------:R-:W-:Y:S01]  /*6ae0*/  FMUL R135, R152, R29 ;  /* 0x0000001d98877220 */ /* 0x000fe20000400000 */
[----:B------:R-:W-:Y:S01]  /*6af0*/  HADD2.F32 R29, -RZ, R197.H0_H0 ;  /* 0x200000c5ff1d7230 */ /* 0x000fe20000004100 */
[----:B------:R3:W-:Y:S01]  /*6b00*/  STL [R1+0x40], R131 ;  /* 0x0000408301007387 */ /* 0x0007e20000100800 */
[----:B-1----:R-:W-:Y:S01]  /*6b10*/  PRMT R128, R136, 0x7632, R128 ;  /* 0x0000763288807816 */ /* 0x002fe20000000080 */
[----:B------:R-:W-:Y:S01]  /*6b20*/  FMUL R139, R152, R33 ;  /* 0x00000021988b7220 */ /* 0x000fe20000400000 */
[----:B------:R-:W-:Y:S01]  /*6b30*/  HADD2.F32 R33, -RZ, R189.H0_H0 ;  /* 0x200000bdff217230 */ /* 0x000fe20000004100 */
[----:B------:R1:W-:Y:S01]  /*6b40*/  STL [R1+0x3c], R130 ;  /* 0x00003c8201007387 */ /* 0x0003e20000100800 */
[----:B--2---:R-:W-:Y:S01]  /*6b50*/  PRMT R129, R136, 0x7610, R129 ;  /* 0x0000761088817816 */ /* 0x004fe20000000081 */
[C---:B------:R-:W-:Y:S01]  /*6b60*/  FMUL R136, R152.reuse, R30 ;  /* 0x0000001e98887220 */ /* 0x040fe20000400000 */
[----:B------:R-:W-:Y:S01]  /*6b70*/  HADD2.F32 R30, -RZ, R199.H1_H1 ;  /* 0x300000c7ff1e7230 */ /* 0x000fe20000004100 */
[----:B------:R2:W-:Y:S01]  /*6b80*/  STL [R1+0x5c], R104 ;  /* 0x00005c6801007387 */ /* 0x0005e20000100800 */
[----:B------:R-:W-:Y:S01]  /*6b90*/  F2FP.F16.E4M3.UNPACK_B R187, R175 ;  /* 0x000000afffbb723e */ /* 0x000fe200020006ff */
[C---:B------:R-:W-:Y:S01]  /*6ba0*/  FMUL R23, R152.reuse, R141 ;  /* 0x0000008d98177220 */ /* 0x040fe20000400000 */
[C---:B----4-:R-:W-:Y:S01]  /*6bb0*/  FMUL R137, R152.reuse, R31 ;  /* 0x0000001f98897220 */ /* 0x050fe20000400000 */
[----:B------:R-:W-:Y:S01]  /*6bc0*/  STL [R1+0x60], R105 ;  /* 0x0000606901007387 */ /* 0x000fe20000100800 */
[C---:B------:R-:W-:Y:S01]  /*6bd0*/  FMUL R134, R152.reuse, R28 ;  /* 0x0000001c98867220 */ /* 0x040fe20000400000 */
[----:B------:R-:W-:Y:S02]  /*6be0*/  HADD2.F32 R28, -RZ, R201.H1_H1 ;  /* 0x300000c9ff1c7230 */ /* 0x000fe40000004100 */
[C---:B------:R-:W-:Y:S01]  /*6bf0*/  FMUL R141, R152.reuse, R35 ;  /* 0x00000023988d7220 */ /* 0x040fe20000400000 */
[----:B------:R4:W-:Y:S01]  /*6c00*/  STL [R1+0x64], R106 ;  /* 0x0000646a01007387 */ /* 0x0009e20000100800 */
[----:B------:R-:W-:Y:S02]  /*6c10*/  HADD2.F32 R31, -RZ, R191.H0_H0 ;  /* 0x200000bfff1f7230 */ /* 0x000fe40000004100 */
[C---:B------:R-:W-:Y:S01]  /*6c20*/  FMUL R125, R152.reuse, R147 ;  /* 0x00000093987d7220 */ /* 0x040fe20000400000 */
[----:B------:R-:W-:Y:S02]  /*6c30*/  HADD2.F32 R35, -RZ, R187.H0_H0 ;  /* 0x200000bbff237230 */ /* 0x000fe40000004100 */
[C---:B------:R-:W-:Y:S01]  /*6c40*/  FMUL R133, R152.reuse, R27 ;  /* 0x0000001b98857220 */ /* 0x040fe20000400000 */
[----:B------:R-:W-:Y:S01]  /*6c50*/  HADD2.F32 R27, -RZ, R199.H0_H0 ;  /* 0x200000c7ff1b7230 */ /* 0x000fe20000004100 */
[-C--:B------:R-:W-:Y:S01]  /*6c60*/  F2FP.F16.E4M3.UNPACK_B R173, R171.reuse ;  /* 0x000000abffad723e */ /* 0x080fe200020006ff */
[C---:B---3--:R-:W-:Y:S01]  /*6c70*/  FMUL R132, R152.reuse, R26 ;  /* 0x0000001a98847220 */ /* 0x048fe20000400000 */
[----:B------:R-:W-:Y:S01]  /*6c80*/  HADD2.F32 R26, -RZ, R203.H1_H1 ;  /* 0x300000cbff1a7230 */ /* 0x000fe20000004100 */
[----:B------:R-:W-:Y:S01]  /*6c90*/  F2FP.F16.E4M3.UNPACK_B R171, R171.H1 ;  /* 0x000000abffab723e */ /* 0x000fe200030006ff */
[C---:B------:R-:W-:Y:S01]  /*6ca0*/  FMUL R91, R152.reuse, R91 ;  /* 0x0000005b985b7220 */ /* 0x040fe20000400000 */
[C---:B------:R-:W-:Y:S01]  /*6cb0*/  FMUL R131, R152.reuse, R25 ;  /* 0x0000001998837220 */ /* 0x040fe20000400000 */
[----:B------:R-:W-:Y:S01]  /*6cc0*/  HADD2.F32 R25, -RZ, R201.H0_H0 ;  /* 0x200000c9ff197230 */ /* 0x000fe20000004100 */
[----:B------:R-:W-:Y:S01]  /*6cd0*/  F2FP.F16.E4M3.UNPACK_B R252, R161 ;  /* 0x000000a1fffc723e */ /* 0x000fe200020006ff */
[C---:B------:R-:W-:Y:S01]  /*6ce0*/  FMUL R92, R152.reuse, R92 ;  /* 0x0000005c985c7220 */ /* 0x040fe20000400000 */
[C---:B-1----:R-:W-:Y:S01]  /*6cf0*/  FMUL R130, R152.reuse, R24 ;  /* 0x0000001898827220 */ /* 0x042fe20000400000 */
[----:B------:R-:W-:Y:S01]  /*6d00*/  HADD2.F32 R24, -RZ, R203.H0_H0 ;  /* 0x200000cbff187230 */ /* 0x000fe20000004100 */
[----:B--2---:R-:W2:Y:S01]  /*6d10*/  LDL.S16 R104, [R1+0x6] ;  /* 0x0000060001687983 */ /* 0x004ea20000100600 */
[C---:B------:R-:W-:Y:S01]  /*6d20*/  FMUL R20, R152.reuse, R138 ;  /* 0x0000008a98147220 */ /* 0x040fe20000400000 */
[C---:B------:R-:W-:Y:S01]  /*6d30*/  FMUL R138, R152.reuse, R32 ;  /* 0x00000020988a7220 */ /* 0x040fe20000400000 */
[----:B------:R-:W-:Y:S02]  /*6d40*/  HADD2.F32 R32, -RZ, R197.H1_H1 ;  /* 0x300000c5ff207230 */ /* 0x000fe40000004100 */
[C---:B------:R-:W-:Y:S01]  /*6d50*/  FFMA R0, R155.reuse, R24, R0 ;  /* 0x000000189b007223 */ /* 0x040fe20000000000 */
[C---:B------:R-:W-:Y:S01]  /*6d60*/  FFMA R3, R155.reuse, R26, R3 ;  /* 0x0000001a9b037223 */ /* 0x040fe20000000003 */
[C---:B------:R-:W-:Y:S01]  /*6d70*/  FFMA R4, R155.reuse, R25, R4 ;  /* 0x000000199b047223 */ /* 0x040fe20000000004 */
[C---:B------:R-:W-:Y:S01]  /*6d80*/  FFMA R5, R155.reuse, R28, R5 ;  /* 0x0000001c9b057223 */ /* 0x040fe20000000005 */
[C---:B------:R-:W-:Y:S01]  /*6d90*/  FFMA R6, R155.reuse, R27, R6 ;  /* 0x0000001b9b067223 */ /* 0x040fe20000000006 */
[C---:B------:R-:W-:Y:S01]  /*6da0*/  FFMA R7, R155.reuse, R30, R7 ;  /* 0x0000001e9b077223 */ /* 0x040fe20000000007 */
[C---:B------:R-:W-:Y:S01]  /*6db0*/  FFMA R8, R155.reuse, R29, R8 ;  /* 0x0000001d9b087223 */ /* 0x040fe20000000008 */
[----:B------:R-:W-:Y:S01]  /*6dc0*/  FFMA R9, R155, R32, R9 ;  /* 0x000000209b097223 */ /* 0x000fe20000000009 */
[----:B------:R-:W-:Y:S01]  /*6dd0*/  F2FP.SATFINITE.E4M3.F32.PACK_AB_MERGE_C R4, R5, R4, RZ ;  /* 0x000000040504723e */ /* 0x000fe200048070ff */
[----:B------:R-:W-:Y:S01]  /*6de0*/  FMUL R120, R152, R142 ;  /* 0x0000008e98787220 */ /* 0x000fe20000400000 */
[----:B------:R-:W-:Y:S01]  /*6df0*/  R2UR UR5, R22 ;  /* 0x00000000160572ca */ /* 0x000fe200000e0000 */
[C---:B------:R-:W-:Y:S01]  /*6e00*/  FMUL R22, R152.reuse, R140 ;  /* 0x0000008c98167220 */ /* 0x040fe20000400000 */
[----:B------:R-:W-:Y:S01]  /*6e10*/  F2FP.SATFINITE.E4M3.F32.PACK_AB_MERGE_C R0, R3, R0, R4 ;  /* 0x000000000300723e */ /* 0x000fe20004807004 */
[----:B------:R-:W-:Y:S01]  /*6e20*/  FFMA R10, R155, R31, R10 ;  /* 0x0000001f9b0a7223 */ /* 0x000fe2000000000a */
[----:B------:R-:W3:Y:S01]  /*6e30*/  LDL.S16 R3, [R1+0x16] ;  /* 0x0000160001037983 */ /* 0x000ee20000100600 */
[----:B------:R-:W-:Y:S01]  /*6e40*/  F2FP.SATFINITE.E4M3.F32.PACK_AB_MERGE_C R8, R9, R8, RZ ;  /* 0x000000080908723e */ /* 0x000fe200048070ff */
[C---:B------:R-:W-:Y:S01]  /*6e50*/  FMUL R140, R152.reuse, R34 ;  /* 0x00000022988c7220 */ /* 0x040fe20000400000 */
[----:B------:R-:W-:Y:S01]  /*6e60*/  HADD2.F32 R34, -RZ, R191.H1_H1 ;  /* 0x300000bfff227230 */ /* 0x000fe20000004100 */
[----:B------:R1:W-:Y:S01]  /*6e70*/  STL [R1+0x4c], R0 ;  /* 0x00004c0001007387 */ /* 0x0003e20000100800 */
[----:B----4-:R-:W-:Y:S01]  /*6e80*/  F2FP.SATFINITE.E4M3.F32.PACK_AB_MERGE_C R106, R7, R6, R8 ;  /* 0x00000006076a723e */ /* 0x010fe20004807008 */
[----:B------:R-:W-:Y:S01]  /*6e90*/  HADD2.F32 R142, -RZ, R189.H1_H1 ;  /* 0x300000bdff8e7230 */ /* 0x000fe20000004100 */
[----:B------:R-:W-:Y:S01]  /*6ea0*/  F2FP.F16.E4M3.UNPACK_B R248, R161.H1 ;  /* 0x000000a1fff8723e */ /* 0x000fe200030006ff */
[C---:B------:R-:W-:Y:S01]  /*6eb0*/  FFMA R11, R155.reuse, R34, R11 ;  /* 0x000000229b0b7223 */ /* 0x040fe2000000000b */
[C---:B------:R-:W-:Y:S01]  /*6ec0*/  FFMA R12, R155.reuse, R33, R12 ;  /* 0x000000219b0c7223 */ /* 0x040fe2000000000c */
[--C-:B------:R-:W-:Y:S02]  /*6ed0*/  HADD2.F32 R161, -RZ, R173.reuse.H0_H0 ;  /* 0x200000adffa17230 */ /* 0x100fe40000004100 */
[C---:B------:R-:W-:Y:S01]  /*6ee0*/  FFMA R13, R155.reuse, R142, R13 ;  /* 0x0000008e9b0d7223 */ /* 0x040fe2000000000d */
[----:B------:R-:W-:Y:S01]  /*6ef0*/  FFMA R14, R155, R35, R14 ;  /* 0x000000239b0e7223 */ /* 0x000fe2000000000e */
[-C--:B------:R-:W-:Y:S01]  /*6f00*/  F2FP.F16.E4M3.UNPACK_B R250, R162.reuse ;  /* 0x000000a2fffa723e */ /* 0x080fe200020006ff */
[C---:B------:R-:W-:Y:S01]  /*6f10*/  FMUL R95, R152.reuse, R95 ;  /* 0x0000005f985f7220 */ /* 0x040fe20000400000 */
[----:B------:R-:W-:Y:S01]  /*6f20*/  F2FP.F16.E4M3.UNPACK_B R251, R162.H1 ;  /* 0x000000a2fffb723e */ /* 0x000fe200030006ff */
[----:B------:R-:W-:Y:S01]  /*6f30*/  HADD2.F32 R162, -RZ, R173.H1_H1 ;  /* 0x300000adffa27230 */ /* 0x000fe20000004100 */
[----:B------:R-:W-:Y:S01]  /*6f40*/  F2FP.SATFINITE.E4M3.F32.PACK_AB_MERGE_C R12, R13, R12, RZ ;  /* 0x0000000c0d0c723e */ /* 0x000fe200048070ff */
[C---:B------:R-:W-:Y:S01]  /*6f50*/  FMUL R122, R152.reuse, R144 ;  /* 0x00000090987a7220 */ /* 0x040fe20000400000 */
[----:B------:R-:W-:Y:S01]  /*6f60*/  HADD2.F32 R144, -RZ, R187.H1_H1 ;  /* 0x300000bbff907230 */ /* 0x000fe20000004100 */
[----:B------:R-:W-:Y:S01]  /*6f70*/  F2FP.F16.E4M3.UNPACK_B R247, R163 ;  /* 0x000000a3fff7723e */ /* 0x000fe200020006ff */
[C---:B------:R-:W-:Y:S01]  /*6f80*/  FMUL R121, R152.reuse, R143 ;  /* 0x0000008f98797220 */ /* 0x040fe20000400000 */
[----:B------:R-:W-:Y:S01]  /*6f90*/  F2FP.SATFINITE.E4M3.F32.PACK_AB_MERGE_C R105, R11, R10, R12 ;  /* 0x0000000a0b69723e */ /* 0x000fe2000480700c */
[C---:B------:R-:W-:Y:S01]  /*6fa0*/  FMUL R124, R152.reuse, R146 ;  /* 0x00000092987c7220 */ /* 0x040fe20000400000 */
[C---:B------:R-:W-:Y:S01]  /*6fb0*/  FFMA R15, R155.reuse, R144, R15 ;  /* 0x000000909b0f7223 */ /* 0x040fe2000000000f */
[----:B------:R-:W-:Y:S01]  /*6fc0*/  F2FP.F16.E4M3.UNPACK_B R249, R163.H1 ;  /* 0x000000a3fff9723e */ /* 0x000fe200030006ff */
[----:B------:R-:W-:Y:S01]  /*6fd0*/  HADD2.F32 R163, -RZ, R171.H0_H0 ;  /* 0x200000abffa37230 */ /* 0x000fe20000004100 */
[----:B------:R-:W-:Y:S01]  /*6fe0*/  F2FP.F16.E4M3.UNPACK_B R172, R205.H1 ;  /* 0x000000cdffac723e */ /* 0x000fe200030006ff */
[C---:B------:R-:W-:Y:S01]  /*6ff0*/  FMUL R123, R152.reuse, R145 ;  /* 0x00000091987b7220 */ /* 0x040fe20000400000 */
[----:B-1----:R-:W4:Y:S01]  /*7000*/  LDL.S16 R0, [R1+0x1c] ;  /* 0x00001c0001007983 */ /* 0x002f220000100600 */
[----:B------:R-:W-:Y:S01]  /*7010*/  F2FP.F16.E4M3.UNPACK_B R185, R175.H1 ;  /* 0x000000afffb9723e */ /* 0x000fe200030006ff */
[C---:B------:R-:W-:Y:S01]  /*7020*/  FMUL R88, R152.reuse, R88 ;  /* 0x0000005898587220 */ /* 0x040fe20000400000 */
[-C--:B------:R-:W-:Y:S01]  /*7030*/  F2FP.F16.E4M3.UNPACK_B R183, R168.reuse ;  /* 0x000000a8ffb7723e */ /* 0x080fe200020006ff */
[----:B------:R-:W4:Y:S01]  /*7040*/  LDL.LU.S16 R4, [R1+0x1e] ;  /* 0x00001e0001047983 */ /* 0x000f220000300600 */
[----:B------:R-:W-:Y:S01]  /*7050*/  F2FP.F16.E4M3.UNPACK_B R181, R168.H1 ;  /* 0x000000a8ffb5723e */ /* 0x000fe200030006ff */
[----:B------:R-:W-:Y:S01]  /*7060*/  HADD2.F32 R146, -RZ, R185.H1_H1 ;  /* 0x300000b9ff927230 */ /* 0x000fe20000004100 */
[-C--:B------:R-:W-:Y:S01]  /*7070*/  F2FP.F16.E4M3.UNPACK_B R168, R204.reuse.H1 ;  /* 0x000000ccffa8723e */ /* 0x080fe200030006ff */
[----:B------:R-:W3:Y:S01]  /*7080*/  LDL.S16 R32, [R1+0x20] ;  /* 0x0000200001207983 */ /* 0x000ee20000100600 */
[--C-:B------:R-:W-:Y:S01]  /*7090*/  HADD2.F32 R145, -RZ, R183.reuse.H0_H0 ;  /* 0x200000b7ff917230 */ /* 0x100fe20000004100 */
[-C--:B------:R-:W-:Y:S01]  /*70a0*/  F2FP.F16.E4M3.UNPACK_B R154, R169.reuse ;  /* 0x000000a9ff9a723e */ /* 0x080fe200020006ff */
[----:B------:R-:W-:Y:S01]  /*70b0*/  HADD2.F32 R148, -RZ, R183.H1_H1 ;  /* 0x300000b7ff947230 */ /* 0x000fe20000004100 */
[----:B------:R-:W4:Y:S01]  /*70c0*/  LDL.LU.S16 R29, [R1+0x22] ;  /* 0x00002200011d7983 */ /* 0x000f220000300600 */
[----:B------:R-:W-:Y:S01]  /*70d0*/  HADD2.F32 R150, -RZ, R181.H1_H1 ;  /* 0x300000b5ff967230 */ /* 0x000fe20000004100 */
[----:B------:R-:W-:Y:S01]  /*70e0*/  F2FP.F16.E4M3.UNPACK_B R179, R169.H1 ;  /* 0x000000a9ffb3723e */ /* 0x000fe200030006ff */
[--C-:B------:R-:W-:Y:S01]  /*70f0*/  HADD2.F32 R149, -RZ, R154.reuse.H0_H0 ;  /* 0x2000009aff957230 */ /* 0x100fe20000004100 */
[----:B------:R-:W4:Y:S01]  /*7100*/  LDL.S16 R30, [R1+0x24] ;  /* 0x00002400011e7983 */ /* 0x000f220000100600 */
[----:B------:R-:W-:Y:S01]  /*7110*/  HADD2.F32 R154, -RZ, R154.H1_H1 ;  /* 0x3000009aff9a7230 */ /* 0x000fe20000004100 */
[----:B------:R-:W-:Y:S01]  /*7120*/  F2FP.F16.E4M3.UNPACK_B R169, R204 ;  /* 0x000000ccffa9723e */ /* 0x000fe200020006ff */
[--C-:B------:R-:W-:Y:S01]  /*7130*/  HADD2.F32 R151, -RZ, R179.reuse.H0_H0 ;  /* 0x200000b3ff977230 */ /* 0x100fe20000004100 */
[----:B------:R-:W4:Y:S01]  /*7140*/  LDL.LU.S16 R27, [R1+0x26] ;  /* 0x00002600011b7983 */ /* 0x000f220000300600 */
[----:B------:R-:W-:Y:S01]  /*7150*/  HADD2.F32 R156, -RZ, R179.H1_H1 ;  /* 0x300000b3ff9c7230 */ /* 0x000fe20000004100 */
[-C--:B------:R-:W-:Y:S01]  /*7160*/  F2FP.F16.E4M3.UNPACK_B R177, R170.reuse ;  /* 0x000000aaffb1723e */ /* 0x080fe200020006ff */
[----:B------:R-:W-:Y:S01]  /*7170*/  HADD2.F32 R143, -RZ, R185.H0_H0 ;  /* 0x200000b9ff8f7230 */ /* 0x000fe20000004100 */
[----:B------:R-:W4:Y:S01]  /*7180*/  LDL.S16 R5, [R1+0x28] ;  /* 0x0000280001057983 */ /* 0x000f220000100600 */
[----:B------:R-:W-:Y:S01]  /*7190*/  HADD2.F32 R147, -RZ, R181.H0_H0 ;  /* 0x200000b5ff937230 */ /* 0x000fe20000004100 */
[----:B------:R-:W-:Y:S01]  /*71a0*/  F2FP.F16.E4M3.UNPACK_B R175, R170.H1 ;  /* 0x000000aaffaf723e */ /* 0x000fe200030006ff */
[--C-:B------:R-:W-:Y:S01]  /*71b0*/  HADD2.F32 R157, -RZ, R177.reuse.H0_H0 ;  /* 0x200000b1ff9d7230 */ /* 0x100fe20000004100 */
[----:B------:R-:W4:Y:S01]  /*71c0*/  LDL.LU.S16 R28, [R1+0x2a] ;  /* 0x00002a00011c7983 */ /* 0x000f220000300600 */
[C---:B------:R-:W-:Y:S01]  /*71d0*/  FFMA R16, R155.reuse, R143, R16 ;  /* 0x0000008f9b107223 */ /* 0x040fe20000000010 */
[C---:B------:R-:W-:Y:S01]  /*71e0*/  FFMA R17, R155.reuse, R146, R17 ;  /* 0x000000929b117223 */ /* 0x040fe20000000011 */
[C---:B------:R-:W-:Y:S01]  /*71f0*/  FFMA R18, R155.reuse, R145, R18 ;  /* 0x000000919b127223 */ /* 0x040fe20000000012 */
[----:B------:R-:W4:Y:S01]  /*7200*/  LDL.S16 R25, [R1+0x2c] ;  /* 0x00002c0001197983 */ /* 0x000f220000100600 */
[C---:B------:R-:W-:Y:S01]  /*7210*/  FFMA R19, R155.reuse, R148, R19 ;  /* 0x000000949b137223 */ /* 0x040fe20000000013 */
[C---:B------:R-:W-:Y:S01]  /*7220*/  FFMA R20, R155.reuse, R147, R20 ;  /* 0x000000939b147223 */ /* 0x040fe20000000014 */
[C---:B------:R-:W-:Y:S01]  /*7230*/  FFMA R21, R155.reuse, R150, R21 ;  /* 0x000000969b157223 */ /* 0x040fe20000000015 */
[----:B------:R-:W4:Y:S01]  /*7240*/  LDL.LU.S16 R26, [R1+0x2e] ;  /* 0x00002e00011a7983 */ /* 0x000f220000300600 */
[C---:B------:R-:W-:Y:S01]  /*7250*/  FFMA R22, R155.reuse, R149, R22 ;  /* 0x000000959b167223 */ /* 0x040fe20000000016 */
[----:B------:R-:W-:Y:S01]  /*7260*/  FFMA R23, R155, R154, R23 ;  /* 0x0000009a9b177223 */ /* 0x000fe20000000017 */
[----:B------:R-:W-:Y:S01]  /*7270*/  F2FP.SATFINITE.E4M3.F32.PACK_AB_MERGE_C R16, R17, R16, RZ ;  /* 0x000000101110723e */ /* 0x000fe200048070ff */
[----:B------:R-:W4:Y:S01]  /*7280*/  LDL.LU.S16 R24, [R1+0x38] ;  /* 0x0000380001187983 */ /* 0x000f220000300600 */
[----:B------:R-:W-:Y:S01]  /*7290*/  F2FP.SATFINITE.E4M3.F32.PACK_AB_MERGE_C R20, R21, R20, RZ ;  /* 0x000000141514723e */ /* 0x000fe200048070ff */
[----:B------:R-:W-:Y:S02]  /*72a0*/  HADD2.F32 R158, -RZ, R177.H1_H1 ;  /* 0x300000b1ff9e7230 */ /* 0x000fe40000004100 */
[C---:B------:R-:W-:Y:S01]  /*72b0*/  FFMA R120, R155.reuse, R151, R120 ;  /* 0x000000979b787223 */ /* 0x040fe20000000078 */
[----:B------:R-:W4:Y:S01]  /*72c0*/  LDL.LU.S16 R9, [R1+0x14] ;  /* 0x0000140001097983 */ /* 0x000f220000300600 */
[C---:B------:R-:W-:Y:S01]  /*72d0*/  FFMA R121, R155.reuse, R156, R121 ;  /* 0x0000009c9b797223 */ /* 0x040fe20000000079 */
[C---:B------:R-:W-:Y:S01]  /*72e0*/  FFMA R122, R155.reuse, R157, R122 ;  /* 0x0000009d9b7a7223 */ /* 0x040fe2000000007a */
[----:B------:R-:W-:Y:S01]  /*72f0*/  FFMA R123, R155, R158, R123 ;  /* 0x0000009e9b7b7223 */ /* 0x000fe2000000007b */
[----:B------:R-:W2:Y:S01]  /*7300*/  LDL.LU.S16 R7, [R1+0x4] ;  /* 0x0000040001077983 */ /* 0x000ea20000300600 */
[----:B------:R-:W-:Y:S01]  /*7310*/  HADD2.F32 R158, -RZ, R129.H0_H0 ;  /* 0x20000081ff9e7230 */ /* 0x000fe20000004100 */
[----:B------:R-:W-:Y:S01]  /*7320*/  F2FP.F16.E4M3.UNPACK_B R170, R205 ;  /* 0x000000cdffaa723e */ /* 0x000fe200020006ff */
[--C-:B------:R-:W-:Y:S01]  /*7330*/  HADD2.F32 R159, -RZ, R175.reuse.H0_H0 ;  /* 0x200000afff9f7230 */ /* 0x100fe20000004100 */
[----:B------:R-:W3:Y:S01]  /*7340*/  LDL.S16 R6, [R1+0xc] ;  /* 0x00000c0001067983 */ /* 0x000ee20000100600 */
[----:B------:R-:W-:Y:S01]  /*7350*/  F2FP.SATFINITE.E4M3.F32.PACK_AB_MERGE_C R120, R121, R120, RZ ;  /* 0x000000787978723e */ /* 0x000fe200048070ff */
[C---:B------:R-:W-:Y:S01]  /*7360*/  FMUL R89, R152.reuse, R89 ;  /* 0x0000005998597220 */ /* 0x040fe20000400000 */
[-C--:B------:R-:W-:Y:S01]  /*7370*/  F2FP.F16.E4M3.UNPACK_B R246, R160.reuse ;  /* 0x000000a0fff6723e */ /* 0x080fe200020006ff */
[----:B------:R-:W4:Y:S01]  /*7380*/  LDL.LU.S16 R8, [R1+0xe] ;  /* 0x00000e0001087983 */ /* 0x000f220000300600 */
[C---:B------:R-:W-:Y:S01]  /*7390*/  FFMA R124, R155.reuse, R159, R124 ;  /* 0x0000009f9b7c7223 */ /* 0x040fe2000000007c */
[----:B------:R-:W-:Y:S01]  /*73a0*/  HADD2.F32 R159, -RZ, R126.H0_H0 ;  /* 0x2000007eff9f7230 */ /* 0x000fe20000004100 */
[----:B------:R-:W-:Y:S01]  /*73b0*/  F2FP.F16.E4M3.UNPACK_B R245, R160.H1 ;  /* 0x000000a0fff5723e */ /* 0x000fe200030006ff */
[----:B------:R-:W-:Y:S01]  /*73c0*/  HADD2.F32 R160, -RZ, R175.H1_H1 ;  /* 0x300000afffa07230 */ /* 0x000fe20000004100 */
[----:B------:R-:W-:Y:S01]  /*73d0*/  F2FP.F16.E4M3.UNPACK_B R214, R164 ;  /* 0x000000a4ffd6723e */ /* 0x000fe200020006ff */
[C---:B------:R-:W-:Y:S01]  /*73e0*/  FMUL R90, R152.reuse, R90 ;  /* 0x0000005a985a7220 */ /* 0x040fe20000400000 */
[----:B------:R-:W-:Y:S01]  /*73f0*/  F2FP.F16.E4M3.UNPACK_B R216, R164.H1 ;  /* 0x000000a4ffd8723e */ /* 0x000fe200030006ff */
[----:B------:R-:W-:Y:S02]  /*7400*/  HADD2.F32 R164, -RZ, R171.H1_H1 ;  /* 0x300000abffa47230 */ /* 0x000fe40000004100 */
[----:B------:R-:W-:Y:S01]  /*7410*/  FFMA R125, R155, R160, R125 ;  /* 0x000000a09b7d7223 */ /* 0x000fe2000000007d */
[----:B------:R-:W-:Y:S01]  /*7420*/  F2FP.F16.E4M3.UNPACK_B R218, R165 ;  /* 0x000000a5ffda723e */ /* 0x000fe200020006ff */
[C---:B------:R-:W-:Y:S01]  /*7430*/  FMUL R93, R152.reuse, R93 ;  /* 0x0000005d985d7220 */ /* 0x040fe20000400000 */
[----:B------:R-:W-:Y:S01]  /*7440*/  F2FP.F16.E4M3.UNPACK_B R220, R165.H1 ;  /* 0x000000a5ffdc723e */ /* 0x000fe200030006ff */
[--C-:B------:R-:W-:Y:S01]  /*7450*/  HADD2.F32 R165, -RZ, R169.reuse.H0_H0 ;  /* 0x200000a9ffa57230 */ /* 0x100fe20000004100 */
[-C--:B------:R-:W-:Y:S01]  /*7460*/  F2FP.F16.E4M3.UNPACK_B R222, R166.reuse ;  /* 0x000000a6ffde723e */ /* 0x080fe200020006ff */
[----:B------:R-:W-:Y:S01]  /*7470*/  HADD2.F32 R171, -RZ, R172.H0_H0 ;  /* 0x200000acffab7230 */ /* 0x000fe20000004100 */
[----:B------:R-:W-:Y:S01]  /*7480*/  F2FP.F16.E4M3.UNPACK_B R224, R166.H1 ;  /* 0x000000a6ffe0723e */ /* 0x000fe200030006ff */
[----:B------:R-:W-:Y:S01]  /*7490*/  HADD2.F32 R166, -RZ, R169.H1_H1 ;  /* 0x300000a9ffa67230 */ /* 0x000fe20000004100 */
[-C--:B------:R-:W-:Y:S01]  /*74a0*/  F2FP.F16.E4M3.UNPACK_B R226, R167.reuse ;  /* 0x000000a7ffe2723e */ /* 0x080fe200020006ff */
[----:B------:R-:W-:Y:S01]  /*74b0*/  HADD2.F32 R169, -RZ, R170.H0_H0 ;  /* 0x200000aaffa97230 */ /* 0x000fe20000004100 */
[----:B------:R-:W-:Y:S01]  /*74c0*/  F2FP.F16.E4M3.UNPACK_B R228, R167.H1 ;  /* 0x000000a7ffe4723e */ /* 0x000fe200030006ff */
[--C-:B------:R-:W-:Y:S01]  /*74d0*/  HADD2.F32 R167, -RZ, R168.reuse.H0_H0 ;  /* 0x200000a8ffa77230 */ /* 0x100fe20000004100 */
[----:B------:R-:W-:Y:S01]  /*74e0*/  F2FP.SATFINITE.E4M3.F32.PACK_AB_MERGE_C R124, R125, R124, RZ ;  /* 0x0000007c7d7c723e */ /* 0x000fe200048070ff */
[----:B------:R-:W-:Y:S02]  /*74f0*/  HADD2.F32 R168, -RZ, R168.H1_H1 ;  /* 0x300000a8ffa87230 */ /* 0x000fe40000004100 */
[C---:B------:R-:W-:Y:S01]  /*7500*/  FMUL R94, R152.reuse, R94 ;  /* 0x0000005e985e7220 */ /* 0x040fe20000400000 */
[----:B------:R-:W-:Y:S01]  /*7510*/  HADD2.F32 R170, -RZ, R170.H1_H1 ;  /* 0x300000aaffaa7230 */ /* 0x000fe20000004100 */
[-C--:B------:R-:W-:Y:S01]  /*7520*/  F2FP.F16.E4M3.UNPACK_B R174, R206.reuse ;  /* 0x000000ceffae723e */ /* 0x080fe200020006ff */
[----:B------:R-:W-:Y:S01]  /*7530*/  HADD2.F32 R172, -RZ, R172.H1_H1 ;  /* 0x300000acffac7230 */ /* 0x000fe20000004100 */
[----:B------:R-:W-:Y:S01]  /*7540*/  F2FP.F16.E4M3.UNPACK_B R176, R206.H1 ;  /* 0x000000ceffb0723e */ /* 0x000fe200030006ff */
[C---:B------:R-:W-:Y:S01]  /*7550*/  FMUL R96, R152.reuse, R96 ;  /* 0x0000006098607220 */ /* 0x040fe20000400000 */
[C---:B------:R-:W-:Y:S01]  /*7560*/  FMUL R97, R152.reuse, R97 ;  /* 0x0000006198617220 */ /* 0x040fe20000400000 */
[--C-:B------:R-:W-:Y:S02]  /*7570*/  HADD2.F32 R173, -RZ, R174.reuse.H0_H0 ;  /* 0x200000aeffad7230 */ /* 0x100fe40000004100 */
[C---:B------:R-:W-:Y:S01]  /*7580*/  FMUL R98, R152.reuse, R98 ;  /* 0x0000006298627220 */ /* 0x040fe20000400000 */
[----:B------:R-:W-:Y:S02]  /*7590*/  HADD2.F32 R174, -RZ, R174.H1_H1 ;  /* 0x300000aeffae7230 */ /* 0x000fe40000004100 */
[C---:B------:R-:W-:Y:S01]  /*75a0*/  FMUL R99, R152.reuse, R99 ;  /* 0x0000006398637220 */ /* 0x040fe20000400000 */
[--C-:B------:R-:W-:Y:S01]  /*75b0*/  HADD2.F32 R175, -RZ, R176.reuse.H0_H0 ;  /* 0x200000b0ffaf7230 */ /* 0x100fe20000004100 */
[-C--:B------:R-:W-:Y:S01]  /*75c0*/  F2FP.F16.E4M3.UNPACK_B R178, R207.reuse ;  /* 0x000000cfffb2723e */ /* 0x080fe200020006ff */
[----:B------:R-:W-:Y:S01]  /*75d0*/  HADD2.F32 R176, -RZ, R176.H1_H1 ;  /* 0x300000b0ffb07230 */ /* 0x000fe20000004100 */
[----:B------:R-:W-:Y:S01]  /*75e0*/  F2FP.F16.E4M3.UNPACK_B R180, R207.H1 ;  /* 0x000000cfffb4723e */ /* 0x000fe200030006ff */
[C---:B------:R-:W-:Y:S01]  /*75f0*/  FMUL R100, R152.reuse, R100 ;  /* 0x0000006498647220 */ /* 0x040fe20000400000 */
[-C--:B------:R-:W-:Y:S01]  /*7600*/  F2FP.F16.E4M3.UNPACK_B R182, R192.reuse ;  /* 0x000000c0ffb6723e */ /* 0x080fe200020006ff */
[--C-:B------:R-:W-:Y:S01]  /*7610*/  HADD2.F32 R177, -RZ, R178.reuse.H0_H0 ;  /* 0x200000b2ffb17230 */ /* 0x100fe20000004100 */
[----:B------:R-:W-:Y:S01]  /*7620*/  F2FP.F16.E4M3.UNPACK_B R184, R192.H1 ;  /* 0x000000c0ffb8723e */ /* 0x000fe200030006ff */
[----:B------:R-:W-:Y:S02]  /*7630*/  HADD2.F32 R178, -RZ, R178.H1_H1 ;  /* 0x300000b2ffb27230 */ /* 0x000fe40000004100 */
[C---:B------:R-:W-:Y:S01]  /*7640*/  FMUL R101, R152.reuse, R101 ;  /* 0x0000006598657220 */ /* 0x040fe20000400000 */
[--C-:B------:R-:W-:Y:S01]  /*7650*/  HADD2.F32 R179, -RZ, R180.reuse.H0_H0 ;  /* 0x200000b4ffb37230 */ /* 0x100fe20000004100 */
[----:B------:R-:W-:Y:S01]  /*7660*/  F2FP.F16.E4M3.UNPACK_B R186, R193 ;  /* 0x000000c1ffba723e */ /* 0x000fe200020006ff */
[C---:B------:R-:W-:Y:S01]  /*7670*/  FMUL R102, R152.reuse, R102 ;  /* 0x0000006698667220 */ /* 0x040fe20000400000 */
[----:B------:R-:W-:Y:S02]  /*7680*/  HADD2.F32 R180, -RZ, R180.H1_H1 ;  /* 0x300000b4ffb47230 */ /* 0x000fe40000004100 */
[C---:B------:R-:W-:Y:S01]  /*7690*/  FMUL R103, R152.reuse, R103 ;  /* 0x0000006798677220 */ /* 0x040fe20000400000 */
[--C-:B------:R-:W-:Y:S01]  /*76a0*/  HADD2.F32 R181, -RZ, R182.reuse.H0_H0 ;  /* 0x200000b6ffb57230 */ /* 0x100fe20000004100 */
[----:B------:R-:W-:Y:S01]  /*76b0*/  F2FP.F16.E4M3.UNPACK_B R188, R193.H1 ;  /* 0x000000c1ffbc723e */ /* 0x000fe200030006ff */
[----:B------:R-:W-:Y:S01]  /*76c0*/  HADD2.F32 R182, -RZ, R182.H1_H1 ;  /* 0x300000b6ffb67230 */ /* 0x000fe20000004100 */
[----:B------:R-:W-:Y:S01]  /*76d0*/  F2FP.F16.E4M3.UNPACK_B R190, R194 ;  /* 0x000000c2ffbe723e */ /* 0x000fe200020006ff */
[--C-:B------:R-:W-:Y:S02]  /*76e0*/  HADD2.F32 R183, -RZ, R184.reuse.H0_H0 ;  /* 0x200000b8ffb77230 */ /* 0x100fe40000004100 */
[C---:B------:R-:W-:Y:S01]  /*76f0*/  FMUL R107, R152.reuse, R107 ;  /* 0x0000006b986b7220 */ /* 0x040fe20000400000 */
[----:B------:R-:W-:Y:S02]  /*7700*/  HADD2.F32 R184, -RZ, R184.H1_H1 ;  /* 0x300000b8ffb87230 */ /* 0x000fe40000004100 */
[C---:B------:R-:W-:Y:S01]  /*7710*/  FMUL R108, R152.reuse, R108 ;  /* 0x0000006c986c7220 */ /* 0x040fe20000400000 */
        /* <DEDUP_REMOVED lines=9> */
[--C-:B------:R-:W-:Y:S02]  /*77b0*/  HADD2.F32 R189, -RZ, R190.reuse.H0_H0 ;  /* 0x200000beffbd7230 */ /* 0x100fe40000004100 */
[C---:B------:R-:W-:Y:S01]  /*77c0*/  FMUL R112, R152.reuse, R112 ;  /* 0x0000007098707220 */ /* 0x040fe20000400000 */
[----:B------:R-:W-:Y:S01]  /*77d0*/  HADD2.F32 R190, -RZ, R190.H1_H1 ;  /* 0x300000beffbe7230 */ /* 0x000fe20000004100 */
[----:B------:R-:W-:Y:S01]  /*77e0*/  F2FP.F16.E4M3.UNPACK_B R196, R195.H1 ;  /* 0x000000c3ffc4723e */ /* 0x000fe200030006ff */
        /* <DEDUP_REMOVED lines=41> */
[--C-:B------:R-:W-:Y:S02]  /*7a80*/  HADD2.F32 R207, -RZ, R208.reuse.H0_H0 ;  /* 0x200000d0ffcf7230 */ /* 0x100fe40000004100 */
[C---:B------:R-:W-:Y:S01]  /*7a90*/  FMUL R66, R152.reuse, R66 ;  /* 0x0000004298427220 */ /* 0x040fe20000400000 */
[----:B------:R-:W-:Y:S02]  /*7aa0*/  HADD2.F32 R208, -RZ, R208.H1_H1 ;  /* 0x300000d0ffd07230 */ /* 0x000fe40000004100 */
        /* <DEDUP_REMOVED lines=47> */
[-C--:B------:R-:W-:Y:S01]  /*7da0*/  F2FP.F16.E4M3.UNPACK_B R237, R242.reuse ;  /* 0x000000f2ffed723e */ /* 0x080fe200020006ff */
[--C-:B------:R-:W-:Y:S01]  /*7db0*/  HADD2.F32 R231, -RZ, R232.reuse.H0_H0 ;  /* 0x200000e8ffe77230 */ /* 0x100fe20000004100 */
[----:B------:R-:W-:Y:S01]  /*7dc0*/  F2FP.F16.E4M3.UNPACK_B R239, R242.H1 ;  /* 0x000000f2ffef723e */ /* 0x000fe200030006ff */
[----:B------:R-:W-:Y:S01]  /*7dd0*/  HADD2.F32 R232, -RZ, R232.H1_H1 ;  /* 0x300000e8ffe87230 */ /* 0x000fe20000004100 */
[-C--:B------:R-:W-:Y:S01]  /*7de0*/  F2FP.F16.E4M3.UNPACK_B R241, R243.reuse ;  /* 0x000000f3fff1723e */ /* 0x080fe200020006ff */
[--C-:B------:R-:W-:Y:S01]  /*7df0*/  HADD2.F32 R233, -RZ, R234.reuse.H0_H0 ;  /* 0x200000eaffe97230 */ /* 0x100fe20000004100 */
[----:B------:R-:W-:Y:S01]  /*7e00*/  F2FP.F16.E4M3.UNPACK_B R243, R243.H1 ;  /* 0x000000f3fff3723e */ /* 0x000fe200030006ff */
        /* <DEDUP_REMOVED lines=40> */
[----:B------:R-:W-:Y:S01]  /*8090*/  HADD2.F32 R250, -RZ, R250.H1_H1 ;  /* 0x300000fafffa7230 */ /* 0x000fe20000004100 */
[----:B------:R-:W-:Y:S01]  /*80a0*/  UIADD3 UR6, UPT, UPT, UR43, 0x1, URZ ;  /* 0x000000012b067890 */ /* 0x000fe2000fffe0ff */
[--C-:B------:R-:W-:Y:S01]  /*80b0*/  HADD2.F32 R147, -RZ, R251.reuse.H0_H0 ;  /* 0x200000fbff937230 */ /* 0x100fe20000004100 */
[----:B------:R-:W-:Y:S01]  /*80c0*/  BSSY.RECONVERGENT B0, `(.L_x_92) ;  /* 0x0000186000007945 */ /* 0x000fe20003800200 */
[----:B------:R-:W-:Y:S02]  /*80d0*/  HADD2.F32 R252, -RZ, R251.H1_H1 ;  /* 0x300000fbfffc7230 */ /* 0x000fe40000004100 */
[--C-:B------:R-:W-:Y:S02]  /*80e0*/  HADD2.F32 R150, -RZ, R247.reuse.H0_H0 ;  /* 0x200000f7ff967230 */ /* 0x100fe40000004100 */
[----:B------:R-:W-:Y:S02]  /*80f0*/  HADD2.F32 R247, -RZ, R247.H1_H1 ;  /* 0x300000f7fff77230 */ /* 0x000fe40000004100 */
[--C-:B------:R-:W-:Y:S02]  /*8100*/  HADD2.F32 R149, -RZ, R249.reuse.H0_H0 ;  /* 0x200000f9ff957230 */ /* 0x100fe40000004100 */
[----:B------:R-:W-:Y:S02]  /*8110*/  HADD2.F32 R249, -RZ, R249.H1_H1 ;  /* 0x300000f9fff97230 */ /* 0x000fe40000004100 */
[--C-:B------:R-:W-:Y:S02]  /*8120*/  HADD2.F32 R251, -RZ, R153.reuse.H0_H0 ;  /* 0x20000099fffb7230 */ /* 0x100fe40000004100 */
[----:B------:R-:W-:Y:S02]  /*8130*/  HADD2.F32 R153, -RZ, R153.H1_H1 ;  /* 0x30000099ff997230 */ /* 0x000fe40000004100 */
[----:B----4-:R-:W-:Y:S02]  /*8140*/  HADD2.F32 R8, -RZ, R8.H0_H0 ;  /* 0x20000008ff087230 */ /* 0x010fe40000004100 */
[----:B--2---:R-:W-:Y:S02]  /*8150*/  HADD2.F32 R10, -RZ, R7.H0_H0 ;  /* 0x20000007ff0a7230 */ /* 0x004fe40000004100 */
[----:B------:R-:W-:Y:S01]  /*8160*/  HADD2.F32 R7, -RZ, R104.H0_H0 ;  /* 0x20000068ff077230 */ /* 0x000fe20000004100 */
[----:B------:R-:W-:Y:S01]  /*8170*/  F2FP.SATFINITE.E4M3.F32.PACK_AB_MERGE_C R104, R15, R14, R16 ;  /* 0x0000000e0f68723e */ /* 0x000fe20004807010 */
[----:B---3--:R-:W-:Y:S01]  /*8180*/  HADD2.F32 R6, -RZ, R6.H0_H0 ;  /* 0x20000006ff067230 */ /* 0x008fe20000004100 */
[----:B------:R-:W-:Y:S01]  /*8190*/  STL [R1], R10 ;  /* 0x0000000a01007387 */ /* 0x000fe20000100800 */
[----:B------:R-:W-:Y:S02]  /*81a0*/  HADD2.F32 R154, -RZ, R32.H0_H0 ;  /* 0x20000020ff9a7230 */ /* 0x000fe40000004100 */
[----:B------:R-:W-:Y:S01]  /*81b0*/  HADD2.F32 R151, -RZ, R30.H0_H0 ;  /* 0x2000001eff977230 */ /* 0x000fe20000004100 */
[----:B------:R1:W-:Y:S01]  /*81c0*/  STL [R1+0x4], R7 ;  /* 0x0000040701007387 */ /* 0x0003e20000100800 */
[----:B------:R-:W-:Y:S02]  /*81d0*/  HADD2.F32 R156, -RZ, R5.H0_H0 ;  /* 0x20000005ff9c7230 */ /* 0x000fe40000004100 */
[----:B------:R-:W-:Y:S01]  /*81e0*/  HADD2.F32 R157, -RZ, R25.H0_H0 ;  /* 0x20000019ff9d7230 */ /* 0x000fe20000004100 */
[----:B------:R2:W-:Y:S01]  /*81f0*/  STL [R1+0x8], R6 ;  /* 0x0000080601007387 */ /* 0x0005e20000100800 */
[----:B------:R-:W-:Y:S03]  /*8200*/  HADD2.F32 R160, -RZ, R24.H0_H0 ;  /* 0x20000018ffa07230 */ /* 0x000fe60000004100 */
[----:B------:R-:W-:Y:S01]  /*8210*/  STL [R1+0xc], R8 ;  /* 0x00000c0801007387 */ /* 0x000fe20000100800 */
[----:B-1----:R-:W-:Y:S02]  /*8220*/  HADD2.F32 R7, -RZ, R9.H0_H0 ;  /* 0x20000009ff077230 */ /* 0x002fe40000004100 */
[----:B--2---:R-:W-:Y:S03]  /*8230*/  HADD2.F32 R6, -RZ, R3.H0_H0 ;  /* 0x20000003ff067230 */ /* 0x004fe60000004100 */
[----:B------:R-:W-:Y:S01]  /*8240*/  STL [R1+0x10], R7 ;  /* 0x0000100701007387 */ /* 0x000fe20000100800 */
[----:B------:R-:W-:Y:S02]  /*8250*/  HADD2.F32 R3, -RZ, R0.H0_H0 ;  /* 0x20000000ff037230 */ /* 0x000fe40000004100 */
[----:B------:R-:W-:Y:S01]  /*8260*/  HADD2.F32 R0, -RZ, R4.H0_H0 ;  /* 0x20000004ff007230 */ /* 0x000fe20000004100 */
[----:B------:R-:W-:Y:S01]  /*8270*/  STL [R1+0x14], R6 ;  /* 0x0000140601007387 */ /* 0x000fe20000100800 */
[----:B------:R-:W-:Y:S03]  /*8280*/  F2FP.SATFINITE.E4M3.F32.PACK_AB_MERGE_C R4, R19, R18, R20 ;  /* 0x000000121304723e */ /* 0x000fe60004807014 */
[----:B------:R-:W-:Y:S04]  /*8290*/  STL [R1+0x18], R3 ;  /* 0x0000180301007387 */ /* 0x000fe80000100800 */
[----:B------:R1:W-:Y:S02]  /*82a0*/  STL [R1+0x1c], R0 ;  /* 0x00001c0001007387 */ /* 0x0003e40000100800 */
[----:B-1----:R-:W-:Y:S05]  /*82b0*/  HADD2.F32 R0, -RZ, R29.H0_H0 ;  /* 0x2000001dff007230 */ /* 0x002fea0000004100 */
[----:B------:R1:W-:Y:S02]  /*82c0*/  STL [R1+0x20], R0 ;  /* 0x0000200001007387 */ /* 0x0003e40000100800 */
[----:B-1----:R-:W-:Y:S05]  /*82d0*/  HADD2.F32 R0, -RZ, R27.H0_H0 ;  /* 0x2000001bff007230 */ /* 0x002fea0000004100 */
[----:B------:R1:W-:Y:S02]  /*82e0*/  STL [R1+0x24], R0 ;  /* 0x0000240001007387 */ /* 0x0003e40000100800 */
[----:B-1----:R-:W-:Y:S05]  /*82f0*/  HADD2.F32 R0, -RZ, R28.H0_H0 ;  /* 0x2000001cff007230 */ /* 0x002fea0000004100 */
[----:B------:R1:W-:Y:S02]  /*8300*/  STL [R1+0x28], R0 ;  /* 0x0000280001007387 */ /* 0x0003e40000100800 */
[----:B-1----:R-:W-:Y:S05]  /*8310*/  HADD2.F32 R0, -RZ, R26.H0_H0 ;  /* 0x2000001aff007230 */ /* 0x002fea0000004100 */
[----:B------:R1:W-:Y:S04]  /*8320*/  STL [R1+0x2c], R0 ;  /* 0x00002c0001007387 */ /* 0x0003e80000100800 */
[----:B------:R-:W2:Y:S01]  /*8330*/  LDL.LU R129, [R1+0x74] ;  /* 0x0000740001817983 */ /* 0x000ea20000300800 */
[----:B-1----:R-:W-:Y:S03]  /*8340*/  HADD2.F32 R0, -RZ, R128.H0_H0 ;  /* 0x20000080ff007230 */ /* 0x002fe60000004100 */
[----:B------:R-:W3:Y:S04]  /*8350*/  LDL.LU R128, [R1+0x70] ;  /* 0x0000700001807983 */ /* 0x000ee80000300800 */
[----:B------:R1:W-:Y:S04]  /*8360*/  STL [R1+0x30], R0 ;  /* 0x0000300001007387 */ /* 0x0003e80000100800 */
[----:B------:R-:W4:Y:S01]  /*8370*/  LDL.LU R126, [R1+0x6c] ;  /* 0x00006c00017e7983 */ /* 0x000f220000300800 */
[----:B-1----:R-:W-:Y:S03]  /*8380*/  HADD2.F32 R0, -RZ, R127.H0_H0 ;  /* 0x2000007fff007230 */ /* 0x002fe60000004100 */
[----:B------:R-:W2:Y:S04]  /*8390*/  LDL.LU R127, [R1+0x68] ;  /* 0x00006800017f7983 */ /* 0x000ea80000300800 */
[----:B------:R1:W-:Y:S04]  /*83a0*/  STL [R1+0x34], R0 ;  /* 0x0000340001007387 */ /* 0x0003e80000100800 */
[----:B------:R-:W3:Y:S04]  /*83b0*/  LDL.S16 R3, [R1+0x4a] ;  /* 0x00004a0001037983 */ /* 0x000ee80000100600 */
[----:B-1----:R-:W3:Y:S01]  /*83c0*/  LDL.S16 R0, [R1+0x46] ;  /* 0x0000460001007983 */ /* 0x002ee20000100600 */
[C---:B----4-:R-:W-:Y:S01]  /*83d0*/  FFMA R126, R155.reuse, R161, R126 ;  /* 0x000000a19b7e7223 */ /* 0x050fe2000000007e */
[C---:B--2---:R-:W-:Y:S01]  /*83e0*/  FFMA R127, R155.reuse, R162, R127 ;  /* 0x000000a29b7f7223 */ /* 0x044fe2000000007f */
[C---:B---3--:R-:W-:Y:S01]  /*83f0*/  FFMA R128, R155.reuse, R163, R128 ;  /* 0x000000a39b807223 */ /* 0x048fe20000000080 */
[C---:B------:R-:W-:Y:S01]  /*8400*/  FFMA R129, R155.reuse, R164, R129 ;  /* 0x000000a49b817223 */ /* 0x040fe20000000081 */
[----:B------:R-:W2:Y:S01]  /*8410*/  LDL.S16 R163, [R1+0x40] ;  /* 0x0000400001a37983 */ /* 0x000ea20000100600 */
[----:B------:R-:W-:Y:S01]  /*8420*/  MOV R164, R4 ;  /* 0x0000000400a47202 */ /* 0x000fe20000000f00 */
[----:B------:R-:W-:Y:S01]  /*8430*/  FFMA R88, R155, R165, R88 ;  /* 0x000000a59b587223 */ /* 0x000fe20000000058 */
[----:B------:R-:W-:Y:S01]  /*8440*/  F2FP.SATFINITE.E4M3.F32.PACK_AB_MERGE_C R165, R23, R22, R120 ;  /* 0x0000001617a5723e */ /* 0x000fe20004807078 */
[----:B------:R-:W3:Y:S01]  /*8450*/  LDL.LU.S16 R162, [R1+0x42] ;  /* 0x0000420001a27983 */ /* 0x000ee20000300600 */
[----:B------:R-:W-:Y:S01]  /*8460*/  F2FP.SATFINITE.E4M3.F32.PACK_AB_MERGE_C R128, R129, R128, RZ ;  /* 0x000000808180723e */ /* 0x000fe200048070ff */
[----:B------:R-:W-:Y:S01]  /*8470*/  FFMA R89, R155, R166, R89 ;  /* 0x000000a69b597223 */ /* 0x000fe20000000059 */
[----:B------:R-:W-:Y:S01]  /*8480*/  F2FP.SATFINITE.E4M3.F32.PACK_AB_MERGE_C R166, R123, R122, R124 ;  /* 0x0000007a7ba6723e */ /* 0x000fe2000480707c */
[----:B------:R-:W4:Y:S01]  /*8490*/  LDL.S16 R161, [R1+0x3c] ;  /* 0x00003c0001a17983 */ /* 0x000f220000100600 */
[C---:B------:R-:W-:Y:S01]  /*84a0*/  FFMA R90, R155.reuse, R167, R90 ;  /* 0x000000a79b5a7223 */ /* 0x040fe2000000005a */
[C---:B------:R-:W-:Y:S01]  /*84b0*/  FFMA R91, R155.reuse, R168, R91 ;  /* 0x000000a89b5b7223 */ /* 0x040fe2000000005b */
[----:B------:R-:W-:Y:S01]  /*84c0*/  FFMA R92, R155, R169, R92 ;  /* 0x000000a99b5c7223 */ /* 0x000fe2000000005c */
[----:B------:R-:W4:Y:S01]  /*84d0*/  LDL.LU.S16 R125, [R1+0x3e] ;  /* 0x00003e00017d7983 */ /* 0x000f220000300600 */
[----:B------:R-:W-:Y:S01]  /*84e0*/  F2FP.SATFINITE.E4M3.F32.PACK_AB_MERGE_C R167, R127, R126, R128 ;  /* 0x0000007e7fa7723e */ /* 0x000fe20004807080 */
[----:B------:R-:W-:Y:S01]  /*84f0*/  FFMA R93, R155, R170, R93 ;  /* 0x000000aa9b5d7223 */ /* 0x000fe2000000005d */
[----:B------:R-:W-:Y:S01]  /*8500*/  MOV R170, R105 ;  /* 0x0000006900aa7202 */ /* 0x000fe20000000f00 */
[----:B------:R-:W4:Y:S01]  /*8510*/  LDL.LU.S16 R168, [R1+0x44] ;  /* 0x0000440001a87983 */ /* 0x000f220000300600 */
[----:B------:R-:W-:Y:S01]  /*8520*/  F2FP.SATFINITE.E4M3.F32.PACK_AB_MERGE_C R90, R91, R90, RZ ;  /* 0x0000005a5b5a723e */ /* 0x000fe200048070ff */
[----:B------:R-:W-:Y:S01]  /*8530*/  FFMA R94, R155, R171, R94 ;  /* 0x000000ab9b5e7223 */ /* 0x000fe2000000005e */
[----:B------:R-:W-:Y:S01]  /*8540*/  MOV R171, R104 ;  /* 0x0000006800ab7202 */ /* 0x000fe20000000f00 */
[----:B------:R-:W4:Y:S01]  /*8550*/  LDL.LU.S16 R169, [R1+0x48] ;  /* 0x0000480001a97983 */ /* 0x000f220000300600 */
[----:B------:R-:W-:Y:S01]  /*8560*/  F2FP.SATFINITE.E4M3.F32.PACK_AB_MERGE_C R120, R89, R88, R90 ;  /* 0x000000585978723e */ /* 0x000fe2000480705a */
[----:B------:R-:W-:Y:S02]  /*8570*/  HADD2.F32 R88, -RZ, R3.H0_H0 ;  /* 0x20000003ff587230 */ /* 0x000fe40000004100 */
[C---:B------:R-:W-:Y:S01]  /*8580*/  FFMA R95, R155.reuse, R172, R95 ;  /* 0x000000ac9b5f7223 */ /* 0x040fe2000000005f */
[----:B------:R-:W1:Y:S01]  /*8590*/  S2R R3, SR_TID.X ;  /* 0x0000000000037919 */ /* 0x000e620000002100 */
[C---:B------:R-:W-:Y:S01]  /*85a0*/  FFMA R96, R155.reuse, R173, R96 ;  /* 0x000000ad9b607223 */ /* 0x040fe20000000060 */
[C---:B------:R-:W-:Y:S01]  /*85b0*/  FFMA R97, R155.reuse, R174, R97 ;  /* 0x000000ae9b617223 */ /* 0x040fe20000000061 */
[----:B------:R-:W-:Y:S01]  /*85c0*/  FFMA R98, R155, R175, R98 ;  /* 0x000000af9b627223 */ /* 0x000fe20000000062 */
[----:B------:R-:W1:Y:S01]  /*85d0*/  LDTM.x32 R4, tmem[UR4+0x80] ;  /* 0x00008004000479ee */ /* 0x000e6200082c0000 */
[----:B------:R-:W-:Y:S01]  /*85e0*/  F2FP.SATFINITE.E4M3.F32.PACK_AB_MERGE_C R94, R95, R94, RZ ;  /* 0x0000005e5f5e723e */ /* 0x000fe200048070ff */
[----:B------:R-:W-:Y:S01]  /*85f0*/  HADD2.F32 R90, -RZ, R0.H0_H0 ;  /* 0x20000000ff5a7230 */ /* 0x000fe20000004100 */
[----:B------:R-:W-:Y:S01]  /*8600*/  UIADD3 UR4, UPT, UPT, UR5, 0x78, URZ ;  /* 0x0000007805047890 */ /* 0x000fe2000fffe0ff */
[----:B------:R-:W-:Y:S01]  /*8610*/  FFMA R99, R155, R176, R99 ;  /* 0x000000b09b637223 */ /* 0x000fe20000000063 */
[----:B------:R-:W-:Y:S01]  /*8620*/  F2FP.SATFINITE.E4M3.F32.PACK_AB_MERGE_C R121, R93, R92, R94 ;  /* 0x0000005c5d79723e */ /* 0x000fe2000480705e */
[----:B------:R-:W-:Y:S01]  /*8630*/  NOP ;  /* 0x0000000000007918 */ /* 0x000fe20000000000 */
[----:B------:R-:W-:Y:S01]  /*8640*/  UPRMT UR4, UR61, 0x654, UR4 ;  /* 0x000006543d047896 */ /* 0x000fe20008000004 */
[----:B------:R-:W-:Y:S01]  /*8650*/  FFMA R100, R155, R177, R100 ;  /* 0x000000b19b647223 */ /* 0x000fe20000000064 */
[----:B------:R-:W-:Y:S01]  /*8660*/  F2FP.SATFINITE.E4M3.F32.PACK_AB_MERGE_C R122, R99, R98, RZ ;  /* 0x00000062637a723e */ /* 0x000fe200048070ff */
[C---:B------:R-:W-:Y:S01]  /*8670*/  FFMA R101, R155.reuse, R178, R101 ;  /* 0x000000b29b657223 */ /* 0x040fe20000000065 */
[C---:B------:R-:W-:Y:S01]  /*8680*/  FFMA R102, R155.reuse, R179, R102 ;  /* 0x000000b39b667223 */ /* 0x040fe20000000066 */
[----:B------:R-:W-:Y:S01]  /*8690*/  FFMA R103, R155, R180, R103 ;  /* 0x000000b49b677223 */ /* 0x000fe20000000067 */
[----:B------:R-:W-:Y:S03]  /*86a0*/  F2FP.SATFINITE.E4M3.F32.PACK_AB_MERGE_C R122, R97, R96, R122 ;  /* 0x00000060617a723e */ /* 0x000fe6000480707a */
[----:B-1----:R-:W-:Y:S01]  /*86b0*/  SYNCS.ARRIVE.TRANS64.RED.A1T0 RZ, [UR4], RZ ;  /* 0x000000ffffff79a7 */ /* 0x002fe20008100404 */
[----:B------:R-:W-:Y:S01]  /*86c0*/  F2FP.SATFINITE.E4M3.F32.PACK_AB_MERGE_C R102, R103, R102, RZ ;  /* 0x000000666766723e */ /* 0x000fe200048070ff */
[C---:B------:R-:W-:Y:S01]  /*86d0*/  FMUL R6, R152.reuse, R6 ;  /* 0x0000000698067220 */ /* 0x040fe20000400000 */
[C---:B------:R-:W-:Y:S01]  /*86e0*/  FMUL R7, R152.reuse, R7 ;  /* 0x0000000798077220 */ /* 0x040fe20000400000 */
[C---:B------:R-:W-:Y:S01]  /*86f0*/  FMUL R10, R152.reuse, R10 ;  /* 0x0000000a980a7220 */ /* 0x040fe20000400000 */
[C---:B------:R-:W-:Y:S01]  /*8700*/  FMUL R11, R152.reuse, R11 ;  /* 0x0000000b980b7220 */ /* 0x040fe20000400000 */
[C---:B------:R-:W-:Y:S01]  /*8710*/  SHF.L.U32 R0, R3.reuse, 0x5, RZ ;  /* 0x0000000503007819 */ /* 0x040fe200000006ff */
[C---:B------:R-:W-:Y:S01]  /*8720*/  FMUL R14, R152.reuse, R14 ;  /* 0x0000000e980e7220 */ /* 0x040fe20000400000 */
[----:B------:R-:W-:Y:S01]  /*8730*/  SHF.L.U32 R3, R3, 0x2, RZ ;  /* 0x0000000203037819 */ /* 0x000fe200000006ff */
[----:B------:R-:W-:Y:S01]  /*8740*/  FMUL R15, R152, R15 ;  /* 0x0000000f980f7220 */ /* 0x000fe20000400000 */
[----:B------:R-:W-:Y:S01]  /*8750*/  LOP3.LUT R94, R0, 0x80, RZ, 0xc0, !PT ;  /* 0x00000080005e7812 */ /* 0x000fe200078ec0ff */
[----:B------:R-:W-:Y:S01]  /*8760*/  FMUL R18, R152, R18 ;  /* 0x0000001298127220 */ /* 0x000fe20000400000 */
[----:B------:R-:W-:Y:S01]  /*8770*/  LOP3.LUT P0, RZ, R0, 0x80, RZ, 0xc0, !PT ;  /* 0x0000008000ff7812 */ /* 0x000fe2000780c0ff */
[----:B------:R-:W-:Y:S01]  /*8780*/  FMUL R19, R152, R19 ;  /* 0x0000001398137220 */ /* 0x000fe20000400000 */
[----:B------:R-:W-:Y:S01]  /*8790*/  LOP3.LUT R3, R94, 0x10, R3, 0xf8, !PT ;  /* 0x000000105e037812 */ /* 0x000fe200078ef803 */
[C---:B------:R-:W-:Y:S01]  /*87a0*/  FMUL R22, R152.reuse, R22 ;  /* 0x0000001698167220 */ /* 0x040fe20000400000 */
[C---:B------:R-:W-:Y:S01]  /*87b0*/  FMUL R23, R152.reuse, R23 ;  /* 0x0000001798177220 */ /* 0x040fe20000400000 */
[C---:B------:R-:W-:Y:S01]  /*87c0*/  FMUL R26, R152.reuse, R26 ;  /* 0x0000001a981a7220 */ /* 0x040fe20000400000 */
[----:B------:R-:W-:Y:S01]  /*87d0*/  LOP3.LUT R98, R3, 0xf60, R0, 0xf8, !PT ;  /* 0x00000f6003627812 */ /* 0x000fe200078ef800 */
[C---:B------:R-:W-:Y:S01]  /*87e0*/  FMUL R0, R152.reuse, R4 ;  /* 0x0000000498007220 */ /* 0x040fe20000400000 */
[C---:B------:R-:W-:Y:S01]  /*87f0*/  FMUL R4, R152.reuse, R8 ;  /* 0x0000000898047220 */ /* 0x040fe20000400000 */
[C---:B------:R-:W-:Y:S01]  /*8800*/  FMUL R8, R152.reuse, R12 ;  /* 0x0000000c98087220 */ /* 0x040fe20000400000 */
[C---:B------:R-:W-:Y:S01]  /*8810*/  FMUL R12, R152.reuse, R16 ;  /* 0x00000010980c7220 */ /* 0x040fe20000400000 */
[C---:B------:R-:W-:Y:S01]  /*8820*/  FMUL R16, R152.reuse, R20 ;  /* 0x0000001498107220 */ /* 0x040fe20000400000 */
[C---:B------:R-:W-:Y:S01]  /*8830*/  FMUL R20, R152.reuse, R24 ;  /* 0x0000001898147220 */ /* 0x040fe20000400000 */
[C---:B------:R-:W-:Y:S01]  /*8840*/  FMUL R24, R152.reuse, R28 ;  /* 0x0000001c98187220 */ /* 0x040fe20000400000 */
[----:B------:R-:W-:Y:S01]  /*8850*/  FMUL R28, R152, R32 ;  /* 0x00000020981c7220 */ /* 0x000fe20000400000 */
[----:B------:R-:W-:Y:S01]  /*8860*/  IADD3 R32, PT, PT, R98, UR44, RZ ;  /* 0x0000002c62207c10 */ /* 0x000fe2000fffe0ff */
[C---:B------:R-:W-:Y:S01]  /*8870*/  FMUL R3, R152.reuse, R5 ;  /* 0x0000000598037220 */ /* 0x040fe20000400000 */
[C---:B------:R-:W-:Y:S01]  /*8880*/  FMUL R5, R152.reuse, R9 ;  /* 0x0000000998057220 */ /* 0x040fe20000400000 */
[----:B------:R-:W-:Y:S01]  /*8890*/  FMUL R9, R152, R13 ;  /* 0x0000000d98097220 */ /* 0x000fe20000400000 */
[----:B------:R-:W-:Y:S01]  /*88a0*/  IADD3 R123, PT, PT, R32, 0x5100, RZ ;  /* 0x00005100207b7810 */ /* 0x000fe20007ffe0ff */
[----:B------:R-:W-:Y:S01]  /*88b0*/  FMUL R13, R152, R17 ;  /* 0x00000011980d7220 */ /* 0x000fe20000400000 */
[----:B------:R-:W-:Y:S01]  /*88c0*/  IADD3 R124, PT, PT, R32, 0x5110, RZ ;  /* 0x00005110207c7810 */ /* 0x000fe20007ffe0ff */
[C---:B------:R-:W-:Y:S01]  /*88d0*/  FMUL R17, R152.reuse, R21 ;  /* 0x0000001598117220 */ /* 0x040fe20000400000 */
[C---:B------:R-:W-:Y:S01]  /*88e0*/  @P0 IADD3 R124, PT, PT, R123.reuse, -0x10, RZ ;  /* 0xfffffff07b7c0810 */ /* 0x040fe20007ffe0ff */
[C---:B------:R-:W-:Y:S01]  /*88f0*/  FMUL R21, R152.reuse, R25 ;  /* 0x0000001998157220 */ /* 0x040fe20000400000 */
[----:B------:R-:W-:Y:S01]  /*8900*/  FMUL R27, R152, R27 ;  /* 0x0000001b981b7220 */ /* 0x000fe20000400000 */
[----:B------:R-:W-:Y:S01]  /*8910*/  IADD3 R103, PT, PT, R32, 0x6110, RZ ;  /* 0x0000611020677810 */ /* 0x000fe20007ffe0ff */
[C---:B------:R-:W-:Y:S01]  /*8920*/  FMUL R25, R152.reuse, R29 ;  /* 0x0000001d98197220 */ /* 0x040fe20000400000 */
[C---:B------:R-:W-:Y:S01]  /*8930*/  @P0 IADD3 R103, PT, PT, R123.reuse, 0xff0, RZ ;  /* 0x00000ff07b670810 */ /* 0x040fe20007ffe0ff */
        /* <DEDUP_REMOVED lines=9> */
[----:B------:R-:W-:Y:S02]  /*89d0*/  IADD3 R32, PT, PT, R32, 0x9110, RZ ;  /* 0x0000911020207810 */ /* 0x000fe40007ffe0ff */
[----:B------:R-:W-:Y:S02]  /*89e0*/  @P0 IADD3 R32, PT, PT, R123, 0x3ff0, RZ ;  /* 0x00003ff07b200810 */ /* 0x000fe40007ffe0ff */
[----:B------:R-:W-:Y:S01]  /*89f0*/  F2FP.SATFINITE.E4M3.F32.PACK_AB_MERGE_C R123, R101, R100, R102 ;  /* 0x00000064657b723e */ /* 0x000fe20004807066 */
[----:B--2---:R-:W-:Y:S02]  /*8a00*/  HADD2.F32 R93, -RZ, R163.H0_H0 ;  /* 0x200000a3ff5d7230 */ /* 0x004fe40000004100 */
[----:B---3--:R-:W-:Y:S02]  /*8a10*/  HADD2.F32 R92, -RZ, R162.H0_H0 ;  /* 0x200000a2ff5c7230 */ /* 0x008fe40000004100 */
[----:B----4-:R-:W-:Y:S02]  /*8a20*/  HADD2.F32 R95, -RZ, R161.H0_H0 ;  /* 0x200000a1ff5f7230 */ /* 0x010fe40000004100 */
[----:B------:R-:W-:Y:S02]  /*8a30*/  HADD2.F32 R94, -RZ, R125.H0_H0 ;  /* 0x2000007dff5e7230 */ /* 0x000fe40000004100 */
[----:B------:R-:W-:Y:S02]  /*8a40*/  HADD2.F32 R91, -RZ, R168.H0_H0 ;  /* 0x200000a8ff5b7230 */ /* 0x000fe40000004100 */
[----:B------:R-:W2:Y:S01]  /*8a50*/  LDL.LU R168, [R1+0x4c] ;  /* 0x00004c0001a87983 */ /* 0x000ea20000300800 */
[----:B------:R-:W-:Y:S01]  /*8a60*/  HADD2.F32 R89, -RZ, R169.H0_H0 ;  /* 0x200000a9ff597230 */ /* 0x000fe20000004100 */
[----:B------:R-:W-:Y:S02]  /*8a70*/  MOV R169, R106 ;  /* 0x0000006a00a97202 */ /* 0x000fe40000000f00 */
[----:B------:R-:W3:Y:S04]  /*8a80*/  LDL.LU R106, [R1+0x64] ;  /* 0x00006400016a7983 */ /* 0x000ee80000300800 */
[----:B------:R-:W4:Y:S04]  /*8a90*/  LDL.LU R105, [R1+0x60] ;  /* 0x0000600001697983 */ /* 0x000f280000300800 */
[----:B------:R-:W3:Y:S04]  /*8aa0*/  LDL.LU R104, [R1+0x5c] ;  /* 0x00005c0001687983 */ /* 0x000ee80000300800 */
[----:B------:R-:W4:Y:S04]  /*8ab0*/  LDL.LU R129, [R1] ;  /* 0x0000000001817983 */ /* 0x000f280000300800 */
[----:B------:R-:W4:Y:S04]  /*8ac0*/  LDL.LU R172, [R1+0x4] ;  /* 0x0000040001ac7983 */ /* 0x000f280000300800 */
[----:B--2---:R1:W-:Y:S08]  /*8ad0*/  STS.128 [R98+UR44+0x5100], R168 ;  /* 0x005100a862007988 */ /* 0x0043f00008000c2c */
[----:B------:R2:W-:Y:S01]  /*8ae0*/  STS.128 [R124], R164 ;  /* 0x000000a47c007388 */ /* 0x0005e20000000c00 */
[C---:B---3--:R-:W-:Y:S01]  /*8af0*/  FFMA R104, R155.reuse, R181, R104 ;  /* 0x000000b59b687223 */ /* 0x048fe20000000068 */
[C---:B----4-:R-:W-:Y:S01]  /*8b00*/  FFMA R105, R155.reuse, R182, R105 ;  /* 0x000000b69b697223 */ /* 0x050fe20000000069 */
[C---:B------:R-:W-:Y:S05]  /*8b10*/  FFMA R106, R155.reuse, R183, R106 ;  /* 0x000000b79b6a7223 */ /* 0x040fea000000006a */
[----:B------:R-:W-:Y:S01]  /*8b20*/  STS.128 [R98+UR44+0x6100], R120 ;  /* 0x0061007862007988 */ /* 0x000fe20008000c2c */
        /* <DEDUP_REMOVED lines=8> */
[----:B------:R-:W-:Y:S01]  /*8bb0*/  FFMA R114, R155, R191, R114 ;  /* 0x000000bf9b727223 */ /* 0x000fe20000000072 */
[----:B------:R-:W-:Y:S01]  /*8bc0*/  F2FP.SATFINITE.E4M3.F32.PACK_AB_MERGE_C R110, R111, R110, RZ ;  /* 0x0000006e6f6e723e */ /* 0x000fe200048070ff */
[----:B------:R-:W-:Y:S01]  /*8bd0*/  FFMA R115, R155, R192, R115 ;  /* 0x000000c09b737223 */ /* 0x000fe20000000073 */
[----:B------:R-:W-:Y:S01]  /*8be0*/  F2FP.SATFINITE.E4M3.F32.PACK_AB_MERGE_C R104, R105, R104, R106 ;  /* 0x000000686968723e */ /* 0x000fe2000480706a */
[----:B------:R-:W-:Y:S01]  /*8bf0*/  FFMA R116, R155, R193, R116 ;  /* 0x000000c19b747223 */ /* 0x000fe20000000074 */
[----:B------:R-:W-:Y:S01]  /*8c00*/  F2FP.SATFINITE.E4M3.F32.PACK_AB_MERGE_C R105, R109, R108, R110 ;  /* 0x0000006c6d69723e */ /* 0x000fe2000480706e */
[----:B-1----:R-:W3:Y:S01]  /*8c10*/  LDL.LU R171, [R1+0x8] ;  /* 0x0000080001ab7983 */ /* 0x002ee20000300800 */
[----:B------:R-:W-:Y:S01]  /*8c20*/  FFMA R117, R155, R194, R117 ;  /* 0x000000c29b757223 */ /* 0x000fe20000000075 */
[----:B------:R-:W-:Y:S01]  /*8c30*/  F2FP.SATFINITE.E4M3.F32.PACK_AB_MERGE_C R114, R115, R114, RZ ;  /* 0x000000727372723e */ /* 0x000fe200048070ff */
[C---:B------:R-:W-:Y:S01]  /*8c40*/  FFMA R118, R155.reuse, R195, R118 ;  /* 0x000000c39b767223 */ /* 0x040fe20000000076 */
[----:B------:R-:W4:Y:S01]  /*8c50*/  LDL.LU R170, [R1+0xc] ;  /* 0x00000c0001aa7983 */ /* 0x000f220000300800 */
[----:B------:R-:W-:Y:S01]  /*8c60*/  FFMA R119, R155, R196, R119 ;  /* 0x000000c49b777223 */ /* 0x000fe20000000077 */
[----:B------:R-:W-:Y:S01]  /*8c70*/  F2FP.SATFINITE.E4M3.F32.PACK_AB_MERGE_C R106, R113, R112, R114 ;  /* 0x00000070716a723e */ /* 0x000fe20004807072 */
[C---:B------:R-:W-:Y:S01]  /*8c80*/  FFMA R56, R155.reuse, R197, R56 ;  /* 0x000000c59b387223 */ /* 0x040fe20000000038 */
[----:B------:R-:W4:Y:S01]  /*8c90*/  LDL.LU R169, [R1+0x10] ;  /* 0x0000100001a97983 */ /* 0x000f220000300800 */
[----:B------:R-:W-:Y:S01]  /*8ca0*/  FFMA R57, R155, R198, R57 ;  /* 0x000000c69b397223 */ /* 0x000fe20000000039 */
[----:B------:R-:W-:Y:S01]  /*8cb0*/  F2FP.SATFINITE.E4M3.F32.PACK_AB_MERGE_C R107, R119, R118, RZ ;  /* 0x00000076776b723e */ /* 0x000fe200048070ff */
[C---:B------:R-:W-:Y:S01]  /*8cc0*/  FFMA R58, R155.reuse, R199, R58 ;  /* 0x000000c79b3a7223 */ /* 0x040fe2000000003a */
[----:B------:R-:W4:Y:S01]  /*8cd0*/  LDL.LU R168, [R1+0x14] ;  /* 0x0000140001a87983 */ /* 0x000f220000300800 */
[----:B------:R-:W-:Y:S01]  /*8ce0*/  FFMA R59, R155, R200, R59 ;  /* 0x000000c89b3b7223 */ /* 0x000fe2000000003b */
[----:B------:R-:W-:Y:S01]  /*8cf0*/  F2FP.SATFINITE.E4M3.F32.PACK_AB_MERGE_C R107, R117, R116, R107 ;  /* 0x00000074756b723e */ /* 0x000fe2000480706b */
[C---:B------:R-:W-:Y:S01]  /*8d00*/  FFMA R60, R155.reuse, R201, R60 ;  /* 0x000000c99b3c7223 */ /* 0x040fe2000000003c */
[----:B--2---:R-:W2:Y:S01]  /*8d10*/  LDL.LU R167, [R1+0x18] ;  /* 0x0000180001a77983 */ /* 0x004ea20000300800 */
[----:B------:R-:W-:Y:S01]  /*8d20*/  FFMA R61, R155, R202, R61 ;  /* 0x000000ca9b3d7223 */ /* 0x000fe2000000003d */
[----:B------:R-:W-:Y:S01]  /*8d30*/  F2FP.SATFINITE.E4M3.F32.PACK_AB_MERGE_C R58, R59, R58, RZ ;  /* 0x0000003a3b3a723e */ /* 0x000fe200048070ff */
[C---:B------:R-:W-:Y:S01]  /*8d40*/  FFMA R62, R155.reuse, R203, R62 ;  /* 0x000000cb9b3e7223 */ /* 0x040fe2000000003e */
[----:B------:R-:W2:Y:S01]  /*8d50*/  LDL.LU R166, [R1+0x1c] ;  /* 0x00001c0001a67983 */ /* 0x000ea20000300800 */
[----:B------:R-:W-:Y:S01]  /*8d60*/  FFMA R63, R155, R204, R63 ;  /* 0x000000cc9b3f7223 */ /* 0x000fe2000000003f */
[----:B------:R-:W-:Y:S01]  /*8d70*/  F2FP.SATFINITE.E4M3.F32.PACK_AB_MERGE_C R56, R57, R56, R58 ;  /* 0x000000383938723e */ /* 0x000fe2000480703a */
[C---:B------:R-:W-:Y:S01]  /*8d80*/  FFMA R64, R155.reuse, R205, R64 ;  /* 0x000000cd9b407223 */ /* 0x040fe20000000040 */
[----:B------:R-:W2:Y:S01]  /*8d90*/  LDL.LU R165, [R1+0x20] ;  /* 0x0000200001a57983 */ /* 0x000ea20000300800 */
        /* <DEDUP_REMOVED lines=23> */
[C---:B------:R-:W-:Y:S01]  /*8f10*/  FFMA R77, R155.reuse, R218, R77 ;  /* 0x000000da9b4d7223 */ /* 0x040fe2000000004d */
[----:B------:R-:W-:Y:S01]  /*8f20*/  FFMA R78, R155, R219, R78 ;  /* 0x000000db9b4e7223 */ /* 0x000fe2000000004e */
[----:B------:R-:W-:Y:S01]  /*8f30*/  F2FP.SATFINITE.E4M3.F32.PACK_AB_MERGE_C R74, R75, R74, RZ ;  /* 0x0000004a4b4a723e */ /* 0x000fe200048070ff */
[C---:B------:R-:W-:Y:S01]  /*8f40*/  FFMA R79, R155.reuse, R220, R79 ;  /* 0x000000dc9b4f7223 */ /* 0x040fe2000000004f */
[C---:B------:R-:W-:Y:S01]  /*8f50*/  FFMA R80, R155.reuse, R221, R80 ;  /* 0x000000dd9b507223 */ /* 0x040fe20000000050 */
[----:B------:R-:W-:Y:S01]  /*8f60*/  FFMA R81, R155, R222, R81 ;  /* 0x000000de9b517223 */ /* 0x000fe20000000051 */
[----:B------:R-:W-:Y:S01]  /*8f70*/  F2FP.SATFINITE.E4M3.F32.PACK_AB_MERGE_C R72, R73, R72, R74 ;  /* 0x000000484948723e */ /* 0x000fe2000480704a */
[----:B------:R-:W-:Y:S01]  /*8f80*/  FFMA R82, R155, R223, R82 ;  /* 0x000000df9b527223 */ /* 0x000fe20000000052 */
[----:B------:R-:W-:Y:S01]  /*8f90*/  F2FP.SATFINITE.E4M3.F32.PACK_AB_MERGE_C R73, R79, R78, RZ ;  /* 0x0000004e4f49723e */ /* 0x000fe200048070ff */
[C---:B------:R-:W-:Y:S01]  /*8fa0*/  FFMA R83, R155.reuse, R224, R83 ;  /* 0x000000e09b537223 */ /* 0x040fe20000000053 */
[C---:B------:R-:W-:Y:S01]  /*8fb0*/  FFMA R84, R155.reuse, R225, R84 ;  /* 0x000000e19b547223 */ /* 0x040fe20000000054 */
[----:B------:R-:W-:Y:S01]  /*8fc0*/  FFMA R85, R155, R226, R85 ;  /* 0x000000e29b557223 */ /* 0x000fe20000000055 */
[----:B------:R-:W-:Y:S01]  /*8fd0*/  F2FP.SATFINITE.E4M3.F32.PACK_AB_MERGE_C R73, R77, R76, R73 ;  /* 0x0000004c4d49723e */ /* 0x000fe20004807049 */
[----:B------:R-:W-:Y:S01]  /*8fe0*/  STS.128 [R103], R104 ;  /* 0x0000006867007388 */ /* 0x000fe20000000c00 */
[----:B------:R-:W-:Y:S01]  /*8ff0*/  F2FP.SATFINITE.E4M3.F32.PACK_AB_MERGE_C R74, R83, R82, RZ ;  /* 0x00000052534a723e */ /* 0x000fe200048070ff */
[C---:B------:R-:W-:Y:S01]  /*9000*/  FFMA R86, R155.reuse, R227, R86 ;  /* 0x000000e39b567223 */ /* 0x040fe20000000056 */
[C---:B------:R-:W-:Y:S01]  /*9010*/  FFMA R87, R155.reuse, R228, R87 ;  /* 0x000000e49b577223 */ /* 0x040fe20000000057 */
[----:B------:R-:W-:Y:S01]  /*9020*/  FFMA R130, R155, R229, R130 ;  /* 0x000000e59b827223 */ /* 0x000fe20000000082 */
[----:B------:R-:W-:Y:S01]  /*9030*/  F2FP.SATFINITE.E4M3.F32.PACK_AB_MERGE_C R74, R81, R80, R74 ;  /* 0x00000050514a723e */ /* 0x000fe2000480704a */
[C---:B------:R-:W-:Y:S01]  /*9040*/  FFMA R131, R155.reuse, R230, R131 ;  /* 0x000000e69b837223 */ /* 0x040fe20000000083 */
[----:B------:R-:W-:Y:S01]  /*9050*/  FFMA R132, R155, R231, R132 ;  /* 0x000000e79b847223 */ /* 0x000fe20000000084 */
[----:B------:R-:W-:Y:S01]  /*9060*/  F2FP.SATFINITE.E4M3.F32.PACK_AB_MERGE_C R75, R87, R86, RZ ;  /* 0x00000056574b723e */ /* 0x000fe200048070ff */
[C---:B------:R-:W-:Y:S01]  /*9070*/  FFMA R133, R155.reuse, R232, R133 ;  /* 0x000000e89b857223 */ /* 0x040fe20000000085 */
[C---:B------:R-:W-:Y:S01]  /*9080*/  FFMA R134, R155.reuse, R233, R134 ;  /* 0x000000e99b867223 */ /* 0x040fe20000000086 */
[----:B------:R-:W-:Y:S01]  /*9090*/  FFMA R135, R155, R234, R135 ;  /* 0x000000ea9b877223 */ /* 0x000fe20000000087 */
[----:B------:R-:W-:Y:S01]  /*90a0*/  F2FP.SATFINITE.E4M3.F32.PACK_AB_MERGE_C R75, R85, R84, R75 ;  /* 0x00000054554b723e */ /* 0x000fe2000480704b */
[----:B------:R1:W-:Y:S01]  /*90b0*/  STS.128 [R98+UR44+0x7100], R56 ;  /* 0x0071003862007988 */ /* 0x0003e20008000c2c */
[C---:B------:R-:W-:Y:S01]  /*90c0*/  FFMA R136, R155.reuse, R235, R136 ;  /* 0x000000eb9b887223 */ /* 0x040fe20000000088 */
        /* <DEDUP_REMOVED lines=24> */
[----:B------:R2:W-:Y:S01]  /*9250*/  STS.128 [R99], R72 ;  /* 0x0000004863007388 */ /* 0x0005e20000000c00 */
[C---:B------:R-:W-:Y:S01]  /*9260*/  FFMA R51, R155.reuse, R252, R51 ;  /* 0x000000fc9b337223 */ /* 0x040fe20000000033 */
[----:B------:R-:W-:Y:S01]  /*9270*/  FFMA R52, R155, R150, R52 ;  /* 0x000000969b347223 */ /* 0x000fe20000000034 */
[----:B------:R-:W-:Y:S01]  /*9280*/  F2FP.SATFINITE.E4M3.F32.PACK_AB_MERGE_C R41, R45, R44, R46 ;  /* 0x0000002c2d29723e */ /* 0x000fe2000480702e */
[----:B------:R-:W-:Y:S01]  /*9290*/  FFMA R53, R155, R247, R53 ;  /* 0x000000f79b357223 */ /* 0x000fe20000000035 */
[----:B-1----:R-:W-:Y:S01]  /*92a0*/  F2FP.SATFINITE.E4M3.F32.PACK_AB_MERGE_C R56, R133, R132, RZ ;  /* 0x000000848538723e */ /* 0x002fe200048070ff */
[----:B------:R-:W-:Y:S01]  /*92b0*/  FFMA R54, R155, R149, R54 ;  /* 0x000000959b367223 */ /* 0x000fe20000000036 */
[----:B------:R-:W-:Y:S01]  /*92c0*/  F2FP.SATFINITE.E4M3.F32.PACK_AB_MERGE_C R57, R137, R136, RZ ;  /* 0x000000888939723e */ /* 0x000fe200048070ff */
[----:B------:R-:W-:Y:S01]  /*92d0*/  FFMA R55, R155, R249, R55 ;  /* 0x000000f99b377223 */ /* 0x000fe20000000037 */
[----:B------:R-:W-:Y:S01]  /*92e0*/  F2FP.SATFINITE.E4M3.F32.PACK_AB_MERGE_C R58, R141, R140, RZ ;  /* 0x0000008c8d3a723e */ /* 0x000fe200048070ff */
[C---:B------:R-:W-:Y:S01]  /*92f0*/  FFMA R0, R155.reuse, R251, R0 ;  /* 0x000000fb9b007223 */ /* 0x040fe20000000000 */
[C---:B------:R-:W-:Y:S01]  /*9300*/  FFMA R3, R155.reuse, R153, R3 ;  /* 0x000000999b037223 */ /* 0x040fe20000000003 */
[C---:B------:R-:W-:Y:S01]  /*9310*/  FFMA R6, R155.reuse, R129, R6 ;  /* 0x000000819b067223 */ /* 0x040fe20000000006 */
[----:B------:R-:W-:Y:S01]  /*9320*/  FFMA R7, R155, R172, R7 ;  /* 0x000000ac9b077223 */ /* 0x000fe20000000007 */
[----:B------:R-:W-:Y:S02]  /*9330*/  F2FP.SATFINITE.E4M3.F32.PACK_AB_MERGE_C R56, R131, R130, R56 ;  /* 0x000000828338723e */ /* 0x000fe40004807038 */
[----:B------:R-:W-:Y:S02]  /*9340*/  F2FP.SATFINITE.E4M3.F32.PACK_AB_MERGE_C R57, R135, R134, R57 ;  /* 0x000000868739723e */ /* 0x000fe40004807039 */
[----:B------:R-:W-:Y:S02]  /*9350*/  F2FP.SATFINITE.E4M3.F32.PACK_AB_MERGE_C R58, R139, R138, R58 ;  /* 0x0000008a8b3a723e */ /* 0x000fe4000480703a */
[----:B------:R-:W-:Y:S02]  /*9360*/  F2FP.SATFINITE.E4M3.F32.PACK_AB_MERGE_C R59, R37, R36, R38 ;  /* 0x00000024253b723e */ /* 0x000fe40004807026 */
[----:B------:R-:W-:Y:S02]  /*9370*/  F2FP.SATFINITE.E4M3.F32.PACK_AB_MERGE_C R42, R51, R50, RZ ;  /* 0x00000032332a723e */ /* 0x000fe400048070ff */
[----:B------:R-:W-:Y:S01]  /*9380*/  F2FP.SATFINITE.E4M3.F32.PACK_AB_MERGE_C R43, R55, R54, RZ ;  /* 0x00000036372b723e */ /* 0x000fe200048070ff */
[----:B------:R1:W-:Y:S01]  /*9390*/  STS.128 [R98+UR44+0x8100], R56 ;  /* 0x0081003862007988 */ /* 0x0003e20008000c2c */
[----:B------:R-:W-:Y:S02]  /*93a0*/  F2FP.SATFINITE.E4M3.F32.PACK_AB_MERGE_C R42, R49, R48, R42 ;  /* 0x00000030312a723e */ /* 0x000fe4000480702a */
[----:B------:R-:W-:Y:S02]  /*93b0*/  F2FP.SATFINITE.E4M3.F32.PACK_AB_MERGE_C R43, R53, R52, R43 ;  /* 0x00000034352b723e */ /* 0x000fe4000480702b */
[----:B------:R-:W-:Y:S03]  /*93c0*/  F2FP.SATFINITE.E4M3.F32.PACK_AB_MERGE_C R6, R7, R6, RZ ;  /* 0x000000060706723e */ /* 0x000fe600048070ff */
[----:B------:R1:W-:Y:S01]  /*93d0*/  STS.128 [R33], R40 ;  /* 0x0000002821007388 */ /* 0x0003e20000000c00 */
[----:B------:R-:W-:Y:S01]  /*93e0*/  F2FP.SATFINITE.E4M3.F32.PACK_AB_MERGE_C R36, R3, R0, R6 ;  /* 0x000000000324723e */ /* 0x000fe20004807006 */
[C---:B---3--:R-:W-:Y:S01]  /*93f0*/  FFMA R4, R155.reuse, R171, R4 ;  /* 0x000000ab9b047223 */ /* 0x048fe20000000004 */
[C---:B----4-:R-:W-:Y:S01]  /*9400*/  FFMA R5, R155.reuse, R170, R5 ;  /* 0x000000aa9b057223 */ /* 0x050fe20000000005 */
[C---:B------:R-:W-:Y:S01]  /*9410*/  FFMA R10, R155.reuse, R169, R10 ;  /* 0x000000a99b0a7223 */ /* 0x040fe2000000000a */
[C---:B------:R-:W-:Y:S01]  /*9420*/  FFMA R11, R155.reuse, R168, R11 ;  /* 0x000000a89b0b7223 */ /* 0x040fe2000000000b */
[----:B--2---:R-:W-:Y:S04]  /*9430*/  FFMA R8, R155, R167, R8 ;  /* 0x000000a79b087223 */ /* 0x004fe80000000008 */
[----:B------:R-:W-:Y:S01]  /*9440*/  F2FP.SATFINITE.E4M3.F32.PACK_AB_MERGE_C R10, R11, R10, RZ ;  /* 0x0000000a0b0a723e */ /* 0x000fe200048070ff */
[C---:B------:R-:W-:Y:S01]  /*9450*/  FFMA R9, R155.reuse, R166, R9 ;  /* 0x000000a69b097223 */ /* 0x040fe20000000009 */
[----:B------:R-:W-:Y:S02]  /*9460*/  FFMA R14, R155, R154, R14 ;  /* 0x0000009a9b0e7223 */ /* 0x000fe4000000000e */
[----:B------:R-:W-:Y:S01]  /*9470*/  F2FP.SATFINITE.E4M3.F32.PACK_AB_MERGE_C R37, R5, R4, R10 ;  /* 0x000000040525723e */ /* 0x000fe2000480700a */
[C---:B------:R-:W-:Y:S01]  /*9480*/  FFMA R15, R155.reuse, R165, R15 ;  /* 0x000000a59b0f7223 */ /* 0x040fe2000000000f */
[C---:B------:R-:W-:Y:S01]  /*9490*/  FFMA R12, R155.reuse, R151, R12 ;  /* 0x000000979b0c7223 */ /* 0x040fe2000000000c */
[C---:B------:R-:W-:Y:S01]  /*94a0*/  FFMA R13, R155.reuse, R164, R13 ;  /* 0x000000a49b0d7223 */ /* 0x040fe2000000000d */
[----:B------:R-:W-:Y:S02]  /*94b0*/  FFMA R18, R155, R156, R18 ;  /* 0x0000009c9b127223 */ /* 0x000fe40000000012 */
[----:B------:R-:W-:Y:S01]  /*94c0*/  F2FP.SATFINITE.E4M3.F32.PACK_AB_MERGE_C R14, R15, R14, RZ ;  /* 0x0000000e0f0e723e */ /* 0x000fe200048070ff */
[C---:B------:R-:W-:Y:S01]  /*94d0*/  FFMA R19, R155.reuse, R163, R19 ;  /* 0x000000a39b137223 */ /* 0x040fe20000000013 */
[----:B------:R-:W-:Y:S02]  /*94e0*/  FFMA R16, R155, R157, R16 ;  /* 0x0000009d9b107223 */ /* 0x000fe40000000010 */
[----:B------:R-:W-:Y:S01]  /*94f0*/  F2FP.SATFINITE.E4M3.F32.PACK_AB_MERGE_C R38, R9, R8, R14 ;  /* 0x000000080926723e */ /* 0x000fe2000480700e */
[C---:B------:R-:W-:Y:S01]  /*9500*/  FFMA R17, R155.reuse, R162, R17 ;  /* 0x000000a29b117223 */ /* 0x040fe20000000011 */
[----:B------:R-:W-:Y:S01]  /*9510*/  FFMA R22, R155, R158, R22 ;  /* 0x0000009e9b167223 */ /* 0x000fe20000000016 */
[----:B------:R-:W-:Y:S01]  /*9520*/  F2FP.SATFINITE.E4M3.F32.PACK_AB_MERGE_C R18, R19, R18, RZ ;  /* 0x000000121312723e */ /* 0x000fe200048070ff */
[C---:B------:R-:W-:Y:S01]  /*9530*/  FFMA R23, R155.reuse, R161, R23 ;  /* 0x000000a19b177223 */ /* 0x040fe20000000017 */
[----:B------:R-:W-:Y:S02]  /*9540*/  FFMA R20, R155, R159, R20 ;  /* 0x0000009f9b147223 */ /* 0x000fe40000000014 */
[----:B------:R-:W-:Y:S01]  /*9550*/  F2FP.SATFINITE.E4M3.F32.PACK_AB_MERGE_C R39, R13, R12, R18 ;  /* 0x0000000c0d27723e */ /* 0x000fe20004807012 */
[C---:B------:R-:W-:Y:S01]  /*9560*/  FFMA R21, R155.reuse, R125, R21 ;  /* 0x0000007d9b157223 */ /* 0x040fe20000000015 */
[C---:B------:R-:W-:Y:S01]  /*9570*/  FFMA R26, R155.reuse, R160, R26 ;  /* 0x000000a09b1a7223 */ /* 0x040fe2000000001a */
[C---:B------:R-:W-:Y:S02]  /*9580*/  FFMA R27, R155.reuse, R2, R27 ;  /* 0x000000029b1b7223 */ /* 0x040fe4000000001b */
[----:B------:R1:W-:Y:S01]  /*9590*/  STS.128 [R98+UR44+0x9100], R36 ;  /* 0x0091002462007988 */ /* 0x0003e20008000c2c */
[C---:B------:R-:W-:Y:S01]  /*95a0*/  FFMA R24, R155.reuse, R89, R24 ;  /* 0x000000599b187223 */ /* 0x040fe20000000018 */
[----:B------:R-:W-:Y:S01]  /*95b0*/  FFMA R25, R155, R88, R25 ;  /* 0x000000589b197223 */ /* 0x000fe20000000019 */
[----:B------:R-:W-:Y:S01]  /*95c0*/  F2FP.SATFINITE.E4M3.F32.PACK_AB_MERGE_C R22, R23, R22, RZ ;  /* 0x000000161716723e */ /* 0x000fe200048070ff */
[----:B------:R-:W-:Y:S01]  /*95d0*/  FFMA R30, R155, R91, R30 ;  /* 0x0000005b9b1e7223 */ /* 0x000fe2000000001e */
[----:B------:R-:W-:Y:S01]  /*95e0*/  F2FP.SATFINITE.E4M3.F32.PACK_AB_MERGE_C R26, R27, R26, RZ ;  /* 0x0000001a1b1a723e */ /* 0x000fe200048070ff */
[----:B------:R-:W-:Y:S01]  /*95f0*/  FFMA R31, R155, R90, R31 ;  /* 0x0000005a9b1f7223 */ /* 0x000fe2000000001f */
[----:B------:R-:W-:Y:S01]  /*9600*/  F2FP.SATFINITE.E4M3.F32.PACK_AB_MERGE_C R16, R17, R16, R22 ;  /* 0x000000101110723e */ /* 0x000fe20004807016 */
[----:B------:R1:W5:Y:S01]  /*9610*/  LDL.LU R2, [R1+0x58] ;  /* 0x0000580001027983 */ /* 0x0003620000300800 */
[C---:B------:R-:W-:Y:S01]  /*9620*/  FFMA R28, R155.reuse, R93, R28 ;  /* 0x0000005d9b1c7223 */ /* 0x040fe2000000001c */
[C---:B------:R-:W-:Y:S01]  /*9630*/  FFMA R29, R155.reuse, R92, R29 ;  /* 0x0000005c9b1d7223 */ /* 0x040fe2000000001d */
[C---:B------:R-:W-:Y:S01]  /*9640*/  FFMA R34, R155.reuse, R95, R34 ;  /* 0x0000005f9b227223 */ /* 0x040fe20000000022 */
[----:B------:R-:W-:Y:S01]  /*9650*/  FFMA R35, R155, R94, R35 ;  /* 0x0000005e9b237223 */ /* 0x000fe20000000023 */
[----:B------:R-:W-:Y:S02]  /*9660*/  F2FP.SATFINITE.E4M3.F32.PACK_AB_MERGE_C R30, R31, R30, RZ ;  /* 0x0000001e1f1e723e */ /* 0x000fe400048070ff */
[----:B------:R-:W-:Y:S02]  /*9670*/  F2FP.SATFINITE.E4M3.F32.PACK_AB_MERGE_C R17, R21, R20, R26 ;  /* 0x000000141511723e */ /* 0x000fe4000480701a */
[----:B------:R-:W-:Y:S02]  /*9680*/  F2FP.SATFINITE.E4M3.F32.PACK_AB_MERGE_C R34, R35, R34, RZ ;  /* 0x000000222322723e */ /* 0x000fe400048070ff */
[----:B------:R-:W-:Y:S02]  /*9690*/  F2FP.SATFINITE.E4M3.F32.PACK_AB_MERGE_C R18, R25, R24, R30 ;  /* 0x000000181912723e */ /* 0x000fe4000480701e */
[----:B------:R-:W-:Y:S05]  /*96a0*/  F2FP.SATFINITE.E4M3.F32.PACK_AB_MERGE_C R19, R29, R28, R34 ;  /* 0x0000001c1d13723e */ /* 0x000fea0004807022 */
[----:B------:R1:W-:Y:S01]  /*96b0*/  STS.128 [R32], R16 ;  /* 0x0000001020007388 */ /* 0x0003e20000000c00 */
[----:B------:R-:W-:Y:S01]  /*96c0*/  @!PT LDS RZ, [RZ] ;  /* 0x00000000fffff984 */ /* 0x000fe20000000800 */
[----:B------:R-:W-:Y:S01]  /*96d0*/  @!PT LDS RZ, [RZ] ;  /* 0x00000000fffff984 */ /* 0x000fe20000000800 */
[----:B------:R-:W-:Y:S01]  /*96e0*/  @!PT LDS RZ, [RZ] ;  /* 0x00000000fffff984 */ /* 0x000fe20000000800 */
[----:B------:R-:W-:Y:S01]  /*96f0*/  @!PT LDS RZ, [RZ] ;  /* 0x00000000fffff984 */ /* 0x000fe20000000800 */
[----:B------:R2:W-:Y:S07]  /*9700*/  MEMBAR.ALL.CTA ;  /* 0x0000000000007992 */ /* 0x0005ee0000008000 */
[----:B--2---:R-:W2:Y:S02]  /*9710*/  FENCE.VIEW.ASYNC.S ;  /* 0x00000000000073c6 */ /* 0x004ea40000000000 */
[----:B--2---:R-:W-:Y:S06]  /*9720*/  BAR.SYNC.DEFER_BLOCKING 0x1, 0x80 ;  /* 0x0042000000007b1d */ /* 0x004fec0000010000 */
[----:B------:R-:W-:Y:S05]  /*9730*/  @P1 BRA `(.L_x_93) ;  /* 0x0000000000781947 */ /* 0x000fea0003800000 */
[----:B------:R-:W2:Y:S01]  /*9740*/  LDCU.64 UR4, c[0x0][0x348] ;  /* 0x00006900ff0477ac */ /* 0x000ea20008000a00 */
[----:B------:R-:W-:Y:S02]  /*9750*/  UIMAD UR9, UR47, 0xa0, URZ ;  /* 0x000000a02f0978a4 */ /* 0x000fe4000f8e02ff */
[----:B------:R-:W-:Y:S02]  /*9760*/  USHF.L.U32 UR10, UR46, 0x7, URZ ;  /* 0x000000072e0a7899 */ /* 0x000fe400080006ff */
[----:B------:R-:W-:Y:S01]  /*9770*/  UIADD3 UR8, UPT, UPT, UR44, 0x5100, URZ ;  /* 0x000051002c087890 */ /* 0x000fe2000fffe0ff */
[----:B------:R-:W-:Y:S01]  /*9780*/  UMOV UR11, UR36 ;  /* 0x00000024000b7c82 */ /* 0x000fe20008000000 */
[----:B------:R-:W-:Y:S02]  /*9790*/  UIADD3 UR24, UPT, UPT, UR44, 0x6100, URZ ;  /* 0x000061002c187890 */ /* 0x000fe4000fffe0ff */
[----:B------:R-:W-:Y:S01]  /*97a0*/  UIADD3 UR25, UPT, UPT, UR9, 0x20, URZ ;  /* 0x0000002009197890 */ /* 0x000fe2000fffe0ff */
[----:B------:R-:W-:Y:S01]  /*97b0*/  UMOV UR27, UR36 ;  /* 0x00000024001b7c82 */ /* 0x000fe20008000000 */
[----:B------:R-:W-:Y:S01]  /*97c0*/  UMOV UR26, UR10 ;  /* 0x0000000a001a7c82 */ /* 0x000fe20008000000 */
[----:B------:R-:W-:Y:S02]  /*97d0*/  UIADD3 UR16, UPT, UPT, UR44, 0x7100, URZ ;  /* 0x000071002c107890 */ /* 0x000fe4000fffe0ff */
[----:B--2---:R-:W-:Y:S02]  /*97e0*/  UIADD3 UR4, UP0, UPT, UR4, 0x680, URZ ;  /* 0x0000068004047890 */ /* 0x004fe4000ff1e0ff */
[----:B------:R-:W-:Y:S02]  /*97f0*/  UIADD3 UR17, UPT, UPT, UR9, 0x40, URZ ;  /* 0x0000004009117890 */ /* 0x000fe4000fffe0ff */
[----:B------:R-:W-:Y:S01]  /*9800*/  UIADD3.X UR5, UPT, UPT, URZ, UR5, URZ, UP0, !UPT ;  /* 0x00000005ff057290 */ /* 0x000fe200087fe4ff */
[----:B------:R-:W-:Y:S01]  /*9810*/  UMOV UR19, UR36 ;  /* 0x0000002400137c82 */ /* 0x000fe20008000000 */
[----:B------:R-:W-:Y:S01]  /*9820*/  UMOV UR18, UR10 ;  /* 0x0000000a00127c82 */ /* 0x000fe20008000000 */
[----:B------:R-:W-:Y:S02]  /*9830*/  UIADD3 UR20, UPT, UPT, UR44, 0x8100, URZ ;  /* 0x000081002c147890 */ /* 0x000fe4000fffe0ff */
[----:B------:R-:W-:Y:S01]  /*9840*/  UIADD3 UR21, UPT, UPT, UR9, 0x60, URZ ;  /* 0x0000006009157890 */ /* 0x000fe2000fffe0ff */
[----:B------:R-:W-:Y:S03]  /*9850*/  UMOV UR23, UR36 ;  /* 0x0000002400177c82 */ /* 0x000fe60008000000 */
[----:B------:R2:W-:Y:S01]  /*9860*/  UTMASTG.3D [UR8], [UR4] ;  /* 0x00000008040073b5 */ /* 0x0005e20008010000 */
[----:B------:R-:W-:Y:S01]  /*9870*/  UMOV UR22, UR10 ;  /* 0x0000000a00167c82 */ /* 0x000fe20008000000 */
[----:B------:R-:W-:Y:S02]  /*9880*/  UIADD3 UR12, UPT, UPT, UR44, 0x9100, URZ ;  /* 0x000091002c0c7890 */ /* 0x000fe4000fffe0ff */
[----:B------:R-:W-:Y:S01]  /*9890*/  UIADD3 UR13, UPT, UPT, UR9, 0x80, URZ ;  /* 0x00000080090d7890 */ /* 0x000fe2000fffe0ff */
[----:B------:R-:W-:Y:S01]  /*98a0*/  UMOV UR15, UR36 ;  /* 0x00000024000f7c82 */ /* 0x000fe20008000000 */
[----:B------:R-:W-:Y:S01]  /*98b0*/  UMOV UR14, UR10 ;  /* 0x0000000a000e7c82 */ /* 0x000fe20008000000 */
[----:B------:R2:W-:Y:S01]  /*98c0*/  UTMASTG.3D [UR24], [UR4] ;  /* 0x00000018040073b5 */ /* 0x0005e20008010000 */
[----:B------:R2:W-:Y:S01]  /*98d0*/  UTMASTG.3D [UR16], [UR4] ;  /* 0x00000010040073b5 */ /* 0x0005e20008010000 */
[----:B------:R2:W-:Y:S04]  /*98e0*/  UTMASTG.3D [UR20], [UR4] ;  /* 0x00000014040073b5 */ /* 0x0005e80008010000 */
[----:B------:R2:W-:Y:S01]  /*98f0*/  UTMASTG.3D [UR12], [UR4] ;  /* 0x0000000c040073b5 */ /* 0x0005e20008010000 */
[----:B------:R0:W-:Y:S01]  /*9900*/  UTMACMDFLUSH ;  /* 0x00000000000079b7 */ /* 0x0001e20000000000 */
[----:B--2---:R-:W-:Y:S04]  /*9910*/  DEPBAR.LE SB0, 0x0 ;  /* 0x000080000000791a */ /* 0x004fe80000000000 */
.L_x_93:
[----:B------:R-:W-:Y:S05]  /*9920*/  BSYNC.RECONVERGENT B0 ;  /* 0x0000000000007941 */ /* 0x000fea0003800200 */
.L_x_92:
[----:B------:R-:W-:Y:S01]  /*9930*/  UISETP.NE.AND UP2, UPT, UR48, URZ, UPT ;  /* 0x000000ff3000728c */ /* 0x000fe2000bf45270 */
[----:B------:R-:W-:Y:S01]  /*9940*/  BAR.SYNC.DEFER_BLOCKING 0x1, 0x80 ;  /* 0x0042000000007b1d */ /* 0x000fe20000010000 */
[----:B------:R-:W-:Y:S02]  /*9950*/  UISETP.NE.AND UP0, UPT, UR45, 0x2, UPT ;  /* 0x000000022d00788c */ /* 0x000fe4000bf05270 */
[----:B------:R-:W-:Y:S02]  /*9960*/  UISETP.NE.AND UP1, UPT, UR6, 0x3, UPT ;  /* 0x000000030600788c */ /* 0x000fe4000bf25270 */
[----:B------:R-:W-:Y:S02]  /*9970*/  USEL UR5, URZ, 0x1, UP0 ;  /* 0x00000001ff057887 */ /* 0x000fe40008000000 */
[----:B------:R-:W-:Y:S02]  /*9980*/  USEL UR4, URZ, 0x1, UP1 ;  /* 0x00000001ff047887 */ /* 0x000fe40008800000 */
[----:B------:R-:W-:Y:S02]  /*9990*/  UIADD3 UR47, UPT, UPT, UR37, UR58, URZ ;  /* 0x0000003a252f7290 */ /* 0x000fe4000fffe0ff */
[----:B------:R-:W-:Y:S02]  /*99a0*/  UIADD3 UR46, UPT, UPT, UR38, UR59, URZ ;  /* 0x0000003b262e7290 */ /* 0x000fe4000fffe0ff */
[----:B------:R-:W-:Y:S02]  /*99b0*/  USEL UR18, UR45, URZ, UP0 ;  /* 0x000000ff2d127287 */ /* 0x000fe40008000000 */
[----:B------:R-:W-:Y:S02]  /*99c0*/  USEL UR43, UR6, URZ, UP1 ;  /* 0x000000ff062b7287 */ /* 0x000fe40008800000 */
[----:B------:R-:W-:Y:S02]  /*99d0*/  ULOP3.LUT UR49, UR49, UR5, URZ, 0x3c, !UPT ;  /* 0x0000000531317292 */ /* 0x000fe4000f8e3cff */
[----:B------:R-:W-:Y:S01]  /*99e0*/  ULOP3.LUT UR50, UR50, UR4, URZ, 0x3c, !UPT ;  /* 0x0000000432327292 */ /* 0x000fe2000f8e3cff */
[----:B------:R-:W-:Y:S01]  /*99f0*/  UMOV UR36, UR51 ;  /* 0x0000003300247c82 */ /* 0x000fe20008000000 */
[----:B------:R-:W-:Y:S10]  /*9a00*/  BRA.U UP2, `(.L_x_94) ;  /* 0xffffffb102647547 */ /* 0x000ff4000b83ffff */
[----:B------:R-:W-:Y:S05]  /*9a10*/  EXIT ;  /* 0x000000000000794d */ /* 0x000fea0003800000 */
.L_x_19:
[----:B--2---:R2:W3:Y:S02]  /*9a20*/  SYNCS.PHASECHK.TRANS64.TRYWAIT P0, [R3+URZ+0xa0], R2 ;  /* 0x0000a002030075a7 */ /* 0x0044e400080011ff */
[----:B---3--:R-:W-:Y:S05]  /*9a30*/  @!P0 NANOSLEEP.SYNCS 0x989680 ;  /* 0x009896800000895d */ /* 0x008fea0003900000 */
[----:B------:R-:W3:Y:S02]  /*9a40*/  @!P0 SYNCS.PHASECHK.TRANS64 P0, [R3+URZ+0xa0], R2 ;  /* 0x0000a002030085a7 */ /* 0x000ee400080010ff */
[----:B---3--:R-:W-:Y:S05]  /*9a50*/  @!P0 BRA `(.L_x_19) ;  /* 0xfffffffc00f08947 */ /* 0x008fea000383ffff */
[----:B------:R-:W-:Y:S05]  /*9a60*/  BRA `(.L_x_95) ;  /* 0xffffff7c00007947 */ /* 0x000fea000383ffff */
.L_x_22:
[----:B-1----:R-:W-:Y:S07]  /*9a70*/  MOV R0, UR33 ;  /* 0x0000002100007c02 */ /* 0x002fee0008000f00 */
.L_x_96:
[----:B-1----:R1:W2:Y:S02]  /*9a80*/  SYNCS.PHASECHK.TRANS64.TRYWAIT P0, [R0+URZ+0x10], R3 ;  /* 0x00001003000075a7 */ /* 0x0022a400080011ff */
[----:B--2---:R-:W-:Y:S05]  /*9a90*/  @!P0 NANOSLEEP.SYNCS 0x989680 ;  /* 0x009896800000895d */ /* 0x004fea0003900000 */
[----:B------:R-:W2:Y:S02]  /*9aa0*/  @!P0 SYNCS.PHASECHK.TRANS64 P0, [R0+URZ+0x10], R3 ;  /* 0x00001003000085a7 */ /* 0x000ea400080010ff */
[----:B--2---:R-:W-:Y:S05]  /*9ab0*/  @!P0 BRA `(.L_x_96) ;  /* 0xfffffffc00f08947 */ /* 0x004fea000383ffff */
[----:B------:R-:W-:Y:S05]  /*9ac0*/  BRA `(.L_x_21) ;  /* 0xffffff7c00487947 */ /* 0x000fea000383ffff */
.L_x_28:
[----:B-1----:R-:W-:Y:S07]  /*9ad0*/  MOV R0, UR33 ;  /* 0x0000002100007c02 */ /* 0x002fee0008000f00 */
.L_x_97:
[----:B-1----:R1:W2:Y:S02]  /*9ae0*/  SYNCS.PHASECHK.TRANS64.TRYWAIT P0, [R0+URZ+0x10], R3 ;  /* 0x00001003000075a7 */ /* 0x0022a400080011ff */
[----:B--2---:R-:W-:Y:S05]  /*9af0*/  @!P0 NANOSLEEP.SYNCS 0x989680 ;  /* 0x009896800000895d */ /* 0x004fea0003900000 */
[----:B------:R-:W2:Y:S02]  /*9b00*/  @!P0 SYNCS.PHASECHK.TRANS64 P0, [R0+URZ+0x10], R3 ;  /* 0x00001003000085a7 */ /* 0x000ea400080010ff */
[----:B--2---:R-:W-:Y:S05]  /*9b10*/  @!P0 BRA `(.L_x_97) ;  /* 0xfffffffc00f08947 */ /* 0x004fea000383ffff */
[----:B------:R-:W-:Y:S05]  /*9b20*/  BRA `(.L_x_27) ;  /* 0xffffff8000207947 */ /* 0x000fea000383ffff */
.L_x_32:
[----:B-1----:R1:W2:Y:S02]  /*9b30*/  SYNCS.PHASECHK.TRANS64.TRYWAIT P0, [R3+URZ+0x40], R0 ;  /* 0x00004000030075a7 */ /* 0x0022a400080011ff */
[----:B--2---:R-:W-:Y:S05]  /*9b40*/  @!P0 NANOSLEEP.SYNCS 0x989680 ;  /* 0x009896800000895d */ /* 0x004fea0003900000 */
[----:B------:R-:W2:Y:S02]  /*9b50*/  @!P0 SYNCS.PHASECHK.TRANS64 P0, [R3+URZ+0x40], R0 ;  /* 0x00004000030085a7 */ /* 0x000ea400080010ff */
[----:B--2---:R-:W-:Y:S05]  /*9b60*/  @!P0 BRA `(.L_x_32) ;  /* 0xfffffffc00f08947 */ /* 0x004fea000383ffff */
[----:B------:R-:W-:Y:S05]  /*9b70*/  BRA `(.L_x_98) ;  /* 0xffffff8000d87947 */ /* 0x000fea000383ffff */
.L_x_36:
[----:B-1----:R-:W-:-:S07]  /*9b80*/  MOV R0, UR4 ;  /* 0x0000000400007c02 */ /* 0x002fce0008000f00 */
.L_x_99:
[----:B-1----:R1:W2:Y:S02]  /*9b90*/  SYNCS.PHASECHK.TRANS64.TRYWAIT P0, [R0+URZ], R3 ;  /* 0x00000003000075a7 */ /* 0x0022a400080011ff */
[----:B--2---:R-:W-:Y:S05]  /*9ba0*/  @!P0 NANOSLEEP.SYNCS 0x989680 ;  /* 0x009896800000895d */ /* 0x004fea0003900000 */
[----:B------:R-:W2:Y:S02]  /*9bb0*/  @!P0 SYNCS.PHASECHK.TRANS64 P0, [R0+URZ], R3 ;  /* 0x00000003000085a7 */ /* 0x000ea400080010ff */
[----:B--2---:R-:W-:Y:S05]  /*9bc0*/  @!P0 BRA `(.L_x_99) ;  /* 0xfffffffc00f08947 */ /* 0x004fea000383ffff */
[----:B------:R-:W-:Y:S05]  /*9bd0*/  BRA `(.L_x_100) ;  /* 0xffffff88007c7947 */ /* 0x000fea000383ffff */
.L_x_39:
[----:B--2---:R2:W3:Y:S02]  /*9be0*/  SYNCS.PHASECHK.TRANS64.TRYWAIT P0, [R2+URZ+0x90], R5 ;  /* 0x00009005020075a7 */ /* 0x0044e400080011ff */
[----:B---3--:R-:W-:Y:S05]  /*9bf0*/  @!P0 NANOSLEEP.SYNCS 0x989680 ;  /* 0x009896800000895d */ /* 0x008fea0003900000 */
[----:B------:R-:W3:Y:S02]  /*9c00*/  @!P0 SYNCS.PHASECHK.TRANS64 P0, [R2+URZ+0x90], R5 ;  /* 0x00009005020085a7 */ /* 0x000ee400080010ff */
[----:B---3--:R-:W-:Y:S05]  /*9c10*/  @!P0 BRA `(.L_x_39) ;  /* 0xfffffffc00f08947 */ /* 0x008fea000383ffff */
[----:B------:R-:W-:Y:S05]  /*9c20*/  BRA `(.L_x_101) ;  /* 0xffffff8800d87947 */ /* 0x000fea000383ffff */
.L_x_40:
[----:B------:R-:W-:-:S07]  /*9c30*/  MOV R2, UR4 ;  /* 0x0000000400027c02 */ /* 0x000fce0008000f00 */
.L_x_102:
[----:B--2---:R2:W3:Y:S02]  /*9c40*/  SYNCS.PHASECHK.TRANS64.TRYWAIT P0, [R2+URZ+0x50], R5 ;  /* 0x00005005020075a7 */ /* 0x0044e400080011ff */
[----:B---3--:R-:W-:Y:S05]  /*9c50*/  @!P0 NANOSLEEP.SYNCS 0x989680 ;  /* 0x009896800000895d */ /* 0x008fea0003900000 */
[----:B------:R-:W3:Y:S02]  /*9c60*/  @!P0 SYNCS.PHASECHK.TRANS64 P0, [R2+URZ+0x50], R5 ;  /* 0x00005005020085a7 */ /* 0x000ee400080010ff */
[----:B---3--:R-:W-:Y:S05]  /*9c70*/  @!P0 BRA `(.L_x_102) ;  /* 0xfffffffc00f08947 */ /* 0x008fea000383ffff */
[----:B------:R-:W-:Y:S05]  /*9c80*/  BRA `(.L_x_103) ;  /* 0xffffff8800e87947 */ /* 0x000fea000383ffff */
.L_x_41:
[----:B--2---:R2:W3:Y:S02]  /*9c90*/  SYNCS.PHASECHK.TRANS64.TRYWAIT P1, [R2+URZ+0x40], R5 ;  /* 0x00004005020075a7 */ /* 0x0044e400080211ff */
[----:B---3--:R-:W-:Y:S05]  /*9ca0*/  @!P1 NANOSLEEP.SYNCS 0x989680 ;  /* 0x009896800000995d */ /* 0x008fea0003900000 */
[----:B------:R-:W3:Y:S02]  /*9cb0*/  @!P1 SYNCS.PHASECHK.TRANS64 P1, [R2+URZ+0x40], R5 ;  /* 0x00004005020095a7 */ /* 0x000ee400080210ff */
[----:B---3--:R-:W-:Y:S05]  /*9cc0*/  @!P1 BRA `(.L_x_41) ;  /* 0xfffffffc00f09947 */ /* 0x008fea000383ffff */
[----:B------:R-:W-:Y:S05]  /*9cd0*/  BRA `(.L_x_104) ;  /* 0xffffff8c00187947 */ /* 0x000fea000383ffff */
.L_x_44:
[----:B------:R-:W-:-:S07]  /*9ce0*/  MOV R0, UR4 ;  /* 0x0000000400007c02 */ /* 0x000fce0008000f00 */
.L_x_105:
[----:B--2---:R2:W3:Y:S02]  /*9cf0*/  SYNCS.PHASECHK.TRANS64.TRYWAIT P0, [R0+URZ+0x50], R3 ;  /* 0x00005003000075a7 */ /* 0x0044e400080011ff */
[----:B---3--:R-:W-:Y:S05]  /*9d00*/  @!P0 NANOSLEEP.SYNCS 0x989680 ;  /* 0x009896800000895d */ /* 0x008fea0003900000 */
[----:B------:R-:W3:Y:S02]  /*9d10*/  @!P0 SYNCS.PHASECHK.TRANS64 P0, [R0+URZ+0x50], R3 ;  /* 0x00005003000085a7 */ /* 0x000ee400080010ff */
[----:B---3--:R-:W-:Y:S05]  /*9d20*/  @!P0 BRA `(.L_x_105) ;  /* 0xfffffffc00f08947 */ /* 0x008fea000383ffff */
[----:B------:R-:W-:Y:S05]  /*9d30*/  BRA `(.L_x_43) ;  /* 0xffffff8c006c7947 */ /* 0x000fea000383ffff */
.L_x_51:
[----:B--2---:R2:W3:Y:S02]  /*9d40*/  SYNCS.PHASECHK.TRANS64.TRYWAIT P1, [R0+URZ+0x40], R5 ;  /* 0x00004005000075a7 */ /* 0x0044e400080211ff */
[----:B---3--:R-:W-:Y:S05]  /*9d50*/  @!P1 NANOSLEEP.SYNCS 0x989680 ;  /* 0x009896800000995d */ /* 0x008fea0003900000 */
[----:B------:R-:W3:Y:S02]  /*9d60*/  @!P1 SYNCS.PHASECHK.TRANS64 P1, [R0+URZ+0x40], R5 ;  /* 0x00004005000095a7 */ /* 0x000ee400080210ff */
[----:B---3--:R-:W-:Y:S05]  /*9d70*/  @!P1 BRA `(.L_x_51) ;  /* 0xfffffffc00f09947 */ /* 0x008fea000383ffff */
[----:B------:R-:W-:Y:S05]  /*9d80*/  BRA `(.L_x_106) ;  /* 0xffffff9000fc7947 */ /* 0x000fea000383ffff */
.L_x_52:
[----:B------:R-:W-:-:S07]  /*9d90*/  MOV R3, UR45 ;  /* 0x0000002d00037c02 */ /* 0x000fce0008000f00 */
.L_x_107:
[----:B-1----:R1:W2:Y:S02]  /*9da0*/  SYNCS.PHASECHK.TRANS64.TRYWAIT P0, [R3+URZ+0x78], R0 ;  /* 0x00007800030075a7 */ /* 0x0022a400080011ff */
[----:B--2---:R-:W-:Y:S05]  /*9db0*/  @!P0 NANOSLEEP.SYNCS 0x989680 ;  /* 0x009896800000895d */ /* 0x004fea0003900000 */
[----:B------:R-:W2:Y:S02]  /*9dc0*/  @!P0 SYNCS.PHASECHK.TRANS64 P0, [R3+URZ+0x78], R0 ;  /* 0x00007800030085a7 */ /* 0x000ea400080010ff */
[----:B--2---:R-:W-:Y:S05]  /*9dd0*/  @!P0 BRA `(.L_x_107) ;  /* 0xfffffffc00f08947 */ /* 0x004fea000383ffff */
[----:B------:R-:W-:Y:S05]  /*9de0*/  BRA `(.L_x_108) ;  /* 0xffffff9400307947 */ /* 0x000fea000383ffff */
.L_x_55:
[----:B------:R-:W-:Y:S07]  /*9df0*/  MOV R0, UR7 ;  /* 0x0000000700007c02 */ /* 0x000fee0008000f00 */
.L_x_109:
[----:B-1----:R1:W2:Y:S02]  /*9e00*/  SYNCS.PHASECHK.TRANS64.TRYWAIT P0, [R0+URZ], R3 ;  /* 0x00000003000075a7 */ /* 0x0022a400080011ff */
[----:B--2---:R-:W-:Y:S05]  /*9e10*/  @!P0 NANOSLEEP.SYNCS 0x989680 ;  /* 0x009896800000895d */ /* 0x004fea0003900000 */
[----:B------:R-:W2:Y:S02]  /*9e20*/  @!P0 SYNCS.PHASECHK.TRANS64 P0, [R0+URZ], R3 ;  /* 0x00000003000085a7 */ /* 0x000ea400080010ff */
[----:B--2---:R-:W-:Y:S05]  /*9e30*/  @!P0 BRA `(.L_x_109) ;  /* 0xfffffffc00f08947 */ /* 0x004fea000383ffff */
[----:B------:R-:W-:Y:S05]  /*9e40*/  BRA `(.L_x_54) ;  /* 0xffffff94004c7947 */ /* 0x000fea000383ffff */
.L_x_58:
[----:B------:R-:W-:-:S07]  /*9e50*/  MOV R0, UR4 ;  /* 0x0000000400007c02 */ /* 0x000fce0008000f00 */
.L_x_110:
[----:B-1----:R1:W3:Y:S02]  /*9e60*/  SYNCS.PHASECHK.TRANS64.TRYWAIT P0, [R0+URZ], R3 ;  /* 0x00000003000075a7 */ /* 0x0022e400080011ff */
[----:B---3--:R-:W-:Y:S05]  /*9e70*/  @!P0 NANOSLEEP.SYNCS 0x989680 ;  /* 0x009896800000895d */ /* 0x008fea0003900000 */
[----:B------:R-:W3:Y:S02]  /*9e80*/  @!P0 SYNCS.PHASECHK.TRANS64 P0, [R0+URZ], R3 ;  /* 0x00000003000085a7 */ /* 0x000ee400080010ff */
[----:B---3--:R-:W-:Y:S05]  /*9e90*/  @!P0 BRA `(.L_x_110) ;  /* 0xfffffffc00f08947 */ /* 0x008fea000383ffff */
[----:B------:R-:W-:Y:S05]  /*9ea0*/  BRA `(.L_x_111) ;  /* 0xffffff98007c7947 */ /* 0x000fea000383ffff */
.L_x_59:
[----:B------:R-:W-:-:S07]  /*9eb0*/  MOV R0, UR5 ;  /* 0x0000000500007c02 */ /* 0x000fce0008000f00 */
.L_x_112:
[----:B-1----:R1:W2:Y:S02]  /*9ec0*/  SYNCS.PHASECHK.TRANS64.TRYWAIT P0, [R0+URZ], R3 ;  /* 0x00000003000075a7 */ /* 0x0022a400080011ff */
[----:B--2---:R-:W-:Y:S05]  /*9ed0*/  @!P0 NANOSLEEP.SYNCS 0x989680 ;  /* 0x009896800000895d */ /* 0x004fea0003900000 */
[----:B------:R-:W2:Y:S02]  /*9ee0*/  @!P0 SYNCS.PHASECHK.TRANS64 P0, [R0+URZ], R3 ;  /* 0x00000003000085a7 */ /* 0x000ea400080010ff */
[----:B--2---:R-:W-:Y:S05]  /*9ef0*/  @!P0 BRA `(.L_x_112) ;  /* 0xfffffffc00f08947 */ /* 0x004fea000383ffff */
[----:B------:R-:W-:Y:S05]  /*9f00*/  BRA `(.L_x_113) ;  /* 0xffffff9800887947 */ /* 0x000fea000383ffff */
.L_x_60:
[----:B------:R-:W-:-:S07]  /*9f10*/  MOV R0, UR4 ;  /* 0x0000000400007c02 */ /* 0x000fce0008000f00 */
.L_x_114:
[----:B-1----:R1:W2:Y:S02]  /*9f20*/  SYNCS.PHASECHK.TRANS64.TRYWAIT P0, [R0+URZ], R3 ;  /* 0x00000003000075a7 */ /* 0x0022a400080011ff */
[----:B--2---:R-:W-:Y:S05]  /*9f30*/  @!P0 NANOSLEEP.SYNCS 0x989680 ;  /* 0x009896800000895d */ /* 0x004fea0003900000 */
[----:B------:R-:W2:Y:S02]  /*9f40*/  @!P0 SYNCS.PHASECHK.TRANS64 P0, [R0+URZ], R3 ;  /* 0x00000003000085a7 */ /* 0x000ea400080010ff */
[----:B--2---:R-:W-:Y:S05]  /*9f50*/  @!P0 BRA `(.L_x_114) ;  /* 0xfffffffc00f08947 */ /* 0x004fea000383ffff */
[----:B------:R-:W-:Y:S05]  /*9f60*/  BRA `(.L_x_115) ;  /* 0xffffff9800947947 */ /* 0x000fea000383ffff */
.L_x_65:
[----:B---3--:R3:W4:Y:S02]  /*9f70*/  SYNCS.PHASECHK.TRANS64.TRYWAIT P0, [R3+URZ+0x40], R0 ;  /* 0x00004000030075a7 */ /* 0x00872400080011ff */
[----:B----4-:R-:W-:Y:S05]  /*9f80*/  @!P0 NANOSLEEP.SYNCS 0x989680 ;  /* 0x009896800000895d */ /* 0x010fea0003900000 */
[----:B------:R-:W4:Y:S02]  /*9f90*/  @!P0 SYNCS.PHASECHK.TRANS64 P0, [R3+URZ+0x40], R0 ;  /* 0x00004000030085a7 */ /* 0x000f2400080010ff */
[----:B----4-:R-:W-:Y:S05]  /*9fa0*/  @!P0 BRA `(.L_x_65) ;  /* 0xfffffffc00f08947 */ /* 0x010fea000383ffff */
[----:B------:R-:W-:Y:S05]  /*9fb0*/  BRA `(.L_x_116) ;  /* 0xffffff9c00b87947 */ /* 0x000fea000383ffff */
.L_x_68:
[----:B------:R-:W-:Y:S07]  /*9fc0*/  MOV R0, UR29 ;  /* 0x0000001d00007c02 */ /* 0x000fee0008000f00 */
.L_x_117:
[----:B-1----:R1:W3:Y:S02]  /*9fd0*/  SYNCS.PHASECHK.TRANS64.TRYWAIT P1, [R0+URZ+0x38], R3 ;  /* 0x00003803000075a7 */ /* 0x0022e400080211ff */
[----:B---3--:R-:W-:Y:S05]  /*9fe0*/  @!P1 NANOSLEEP.SYNCS 0x989680 ;  /* 0x009896800000995d */ /* 0x008fea0003900000 */
[----:B------:R-:W3:Y:S02]  /*9ff0*/  @!P1 SYNCS.PHASECHK.TRANS64 P1, [R0+URZ+0x38], R3 ;  /* 0x00003803000095a7 */ /* 0x000ee400080210ff */
[----:B---3--:R-:W-:Y:S05]  /*a000*/  @!P1 BRA `(.L_x_117) ;  /* 0xfffffffc00f09947 */ /* 0x008fea000383ffff */
[----:B------:R-:W-:Y:S05]  /*a010*/  BRA `(.L_x_67) ;  /* 0xffffffa4002c7947 */ /* 0x000fea000383ffff */
.L_x_71:
[----:B-1----:R-:W-:Y:S07]  /*a020*/  MOV R3, UR29 ;  /* 0x0000001d00037c02 */ /* 0x002fee0008000f00 */
.L_x_118:
[----:B-1----:R1:W3:Y:S02]  /*a030*/  SYNCS.PHASECHK.TRANS64.TRYWAIT P0, [R3+URZ+0x28], R2 ;  /* 0x00002802030075a7 */ /* 0x0022e400080011ff */
[----:B---3--:R-:W-:Y:S05]  /*a040*/  @!P0 NANOSLEEP.SYNCS 0x989680 ;  /* 0x009896800000895d */ /* 0x008fea0003900000 */
[----:B------:R-:W3:Y:S02]  /*a050*/  @!P0 SYNCS.PHASECHK.TRANS64 P0, [R3+URZ+0x28], R2 ;  /* 0x00002802030085a7 */ /* 0x000ee400080010ff */
[----:B---3--:R-:W-:Y:S05]  /*a060*/  @!P0 BRA `(.L_x_118) ;  /* 0xfffffffc00f08947 */ /* 0x008fea000383ffff */
[----:B------:R-:W-:Y:S05]  /*a070*/  BRA `(.L_x_119) ;  /* 0xffffffa400907947 */ /* 0x000fea000383ffff */
.L_x_74:
[----:B------:R-:W-:Y:S07]  /*a080*/  MOV R0, UR4 ;  /* 0x0000000400007c02 */ /* 0x000fee0008000f00 */
.L_x_120:
[----:B-1----:R1:W2:Y:S02]  /*a090*/  SYNCS.PHASECHK.TRANS64.TRYWAIT P0, [R0+URZ+0x40], R3 ;  /* 0x00004003000075a7 */ /* 0x0022a400080011ff */
[----:B--2---:R-:W-:Y:S05]  /*a0a0*/  @!P0 NANOSLEEP.SYNCS 0x989680 ;  /* 0x009896800000895d */ /* 0x004fea0003900000 */
[----:B------:R-:W2:Y:S02]  /*a0b0*/  @!P0 SYNCS.PHASECHK.TRANS64 P0, [R0+URZ+0x40], R3 ;  /* 0x00004003000085a7 */ /* 0x000ea400080010ff */
[----:B--2---:R-:W-:Y:S05]  /*a0c0*/  @!P0 BRA `(.L_x_120) ;  /* 0xfffffffc00f08947 */ /* 0x004fea000383ffff */
[----:B------:R-:W-:Y:S05]  /*a0d0*/  BRA `(.L_x_121) ;  /* 0xffffffa800d07947 */ /* 0x000fea000383ffff */
.L_x_84:
[----:B-1----:R-:W-:Y:S04]  /*a0e0*/  MOV R0, UR44 ;  /* 0x0000002c00007c02 */ /* 0x002fe80008000f00 */
[----:B------:R1:W2:Y:S03]  /*a0f0*/  SYNCS.PHASECHK.TRANS64.TRYWAIT P3, [R0+URZ+0x20], R3 ;  /* 0x00002003000075a7 */ /* 0x0002a600080611ff */
[----:B--2---:R-:W-:Y:S05]  /*a100*/  @!P3 NANOSLEEP.SYNCS 0x989680 ;  /* 0x009896800000b95d */ /* 0x004fea0003900000 */
[----:B------:R-:W2:Y:S02]  /*a110*/  @!P3 SYNCS.PHASECHK.TRANS64 P3, [R0+URZ+0x20], R3 ;  /* 0x000020030000b5a7 */ /* 0x000ea400080610ff */
[----:B--2---:R-:W-:Y:S05]  /*a120*/  @!P3 BRA `(.L_x_84) ;  /* 0xfffffffc00ecb947 */ /* 0x004fea000383ffff */
[----:B------:R-:W-:Y:S05]  /*a130*/  BRA `(.L_x_83) ;  /* 0xffffffb800b07947 */ /* 0x000fea000383ffff */
.L_x_86:
[----:B-1----:R1:W4:Y:S02]  /*a140*/  SYNCS.PHASECHK.TRANS64.TRYWAIT P1, [R22+URZ+0x60], R5 ;  /* 0x00006005160075a7 */ /* 0x00232400080211ff */
[----:B----4-:R-:W-:Y:S05]  /*a150*/  @!P1 NANOSLEEP.SYNCS 0x989680 ;  /* 0x009896800000995d */ /* 0x010fea0003900000 */
[----:B------:R-:W4:Y:S02]  /*a160*/  @!P1 SYNCS.PHASECHK.TRANS64 P1, [R22+URZ+0x60], R5 ;  /* 0x00006005160095a7 */ /* 0x000f2400080210ff */
[----:B----4-:R-:W-:Y:S05]  /*a170*/  @!P1 BRA `(.L_x_86) ;  /* 0xfffffffc00f09947 */ /* 0x010fea000383ffff */
[----:B------:R-:W-:Y:S05]  /*a180*/  BRA `(.L_x_85) ;  /* 0xffffffbc00807947 */ /* 0x000fea000383ffff */
        .weak           $__internal_0_$__cuda_sm10x_tcgen05_guardrail_trap_col_being_dealloced_not_returned_by_alloc
        .type           $__internal_0_$__cuda_sm10x_tcgen05_guardrail_trap_col_being_dealloced_not_returned_by_alloc,@function
        .size           $__internal_0_$__cuda_sm10x_tcgen05_guardrail_trap_col_being_dealloced_not_returned_by_alloc,($__internal_1_$__cuda_sm10x_tcgen05_guardrail_trap_phase_invalid_during_alloc - $__internal_0_$__cuda_sm10x_tcgen05_guardrail_trap_col_being_dealloced_not_returned_by_alloc)
$__internal_0_$__cuda_sm10x_tcgen05_guardrail_trap_col_being_dealloced_not_returned_by_alloc:
[----:B------:R-:W-:Y:S05]  /*a190*/  BPT.TRAP 0x1 ;  /* 0x000000040000795c */ /* 0x000fea0000300000 */
[----:B------:R-:W-:-:S04]  /*a1a0*/  HFMA2 R3, -RZ, RZ, 0, 0 ;  /* 0x00000000ff037431 */ /* 0x000fc800000001ff */
[----:B------:R-:W-:Y:S05]  /*a1b0*/  RET.REL.NODEC R2 `(_ZN7cutlass13device_kernelINS_4gemm6kernel13GemmUniversalIN4cute5tupleIJiiiiEEENS1_10collective13CollectiveMmaINS1_35MainloopSm100TmaUmmaWarpSpecializedILi2ELi2ELi3ENS5_IJNS4_1CILi1EEESB_SB_EEEEENS5_IJNSA_ILi128EEENSA_ILi160EEENSA_ILi256EEEEEENS_12float_e4m3_tENS5_IJlSB_lEEESI_SJ_NS4_8TiledMMAINS4_8MMA_AtomIJNS4_10MMA_TraitsINS4_19SM100_MMA_F8F6F4_SSEJSI_SI_fSE_SF_NS4_17integral_constantINS4_4UMMA5MajorELSQ_0EEESR_NSO_INSP_7ScaleInELSS_0EEEST_EEEEEENS4_6LayoutISC_NS5_IJNSA_ILi0EEESX_SX_EEEEENS5_IJNS4_10UnderscoreES10_S10_EEEEENS4_13SM90_TMA_LOADENS4_14ComposedLayoutINS4_7SwizzleILi3ELi4ELi3EEENS4_18smem_ptr_flag_bitsILi8EEENSW_INS5_IJNSA_ILi8EEESE_EEENS5_IJSE_SB_EEEEEEEvNS4_8identityES13_S1D_vS1E_EENS_8epilogue10collective18CollectiveEpilogueINS1G_23Sm100TmaWarpSpecializedILi1ELi1ELi160ELb0ELb0EEEJSH_NS5_IJNSW_ISE_SB_EENSW_ISF_SB_EEEEESI_SJ_SI_SJ_NS1G_6fusion15FusionCallbacksIS1K_NS1O_17LinearCombinationISI_fSI_fLNS_15FloatRoundStyleE2EEESH_S1N_JEEENS4_5SM1004TMEM4LOAD26SM100_TMEM_LOAD_32dp32b32xES13_NS14_INS15_ILi1ELi4ELi3EEES18_NSW_INS5_IJS19_NSA_ILi32EEEEEENS5_IJS1Z_SB_EEEEEEENS4_39AutoVectorizingCopyWithAssumedAlignmentILi128EEENS4_14SM90_TMA_STOREES23_S25_S25_EEEvvEEEEvNT_6ParamsE) ;  /* 0xffffff5c02907950 */ /* 0x000fea0003c3ffff */
        .weak           $__internal_1_$__cuda_sm10x_tcgen05_guardrail_trap_phase_invalid_during_alloc
        .type           $__internal_1_$__cuda_sm10x_tcgen05_guardrail_trap_phase_invalid_during_alloc,@function
        .size           $__internal_1_$__cuda_sm10x_tcgen05_guardrail_trap_phase_invalid_during_alloc,($__internal_2_$__cuda_sm10x_tcgen05_guardrail_trap_unallocated_columns_being_dealloced - $__internal_1_$__cuda_sm10x_tcgen05_guardrail_trap_phase_invalid_during_alloc)
$__internal_1_$__cuda_sm10x_tcgen05_guardrail_trap_phase_invalid_during_alloc:
[----:B------:R-:W-:Y:S05]  /*a1c0*/  BPT.TRAP 0x1 ;  /* 0x000000040000795c */ /* 0x000fea0000300000 */
[----:B------:R-:W-:-:S04]  /*a1d0*/  MOV R3, 0x0 ;  /* 0x0000000000037802 */ /* 0x000fc80000000f00 */
[----:B------:R-:W-:Y:S05]  /*a1e0*/  RET.REL.NODEC R2 `(_ZN7cutlass13device_kernelINS_4gemm6kernel13GemmUniversalIN4cute5tupleIJiiiiEEENS1_10collective13CollectiveMmaINS1_35MainloopSm100TmaUmmaWarpSpecializedILi2ELi2ELi3ENS5_IJNS4_1CILi1EEESB_SB_EEEEENS5_IJNSA_ILi128EEENSA_ILi160EEENSA_ILi256EEEEEENS_12float_e4m3_tENS5_IJlSB_lEEESI_SJ_NS4_8TiledMMAINS4_8MMA_AtomIJNS4_10MMA_TraitsINS4_19SM100_MMA_F8F6F4_SSEJSI_SI_fSE_SF_NS4_17integral_constantINS4_4UMMA5MajorELSQ_0EEESR_NSO_INSP_7ScaleInELSS_0EEEST_EEEEEENS4_6LayoutISC_NS5_IJNSA_ILi0EEESX_SX_EEEEENS5_IJNS4_10UnderscoreES10_S10_EEEEENS4_13SM90_TMA_LOADENS4_14ComposedLayoutINS4_7SwizzleILi3ELi4ELi3EEENS4_18smem_ptr_flag_bitsILi8EEENSW_INS5_IJNSA_ILi8EEESE_EEENS5_IJSE_SB_EEEEEEEvNS4_8identityES13_S1D_vS1E_EENS_8epilogue10collective18CollectiveEpilogueINS1G_23Sm100TmaWarpSpecializedILi1ELi1ELi160ELb0ELb0EEEJSH_NS5_IJNSW_ISE_SB_EENSW_ISF_SB_EEEEESI_SJ_SI_SJ_NS1G_6fusion15FusionCallbacksIS1K_NS1O_17LinearCombinationISI_fSI_fLNS_15FloatRoundStyleE2EEESH_S1N_JEEENS4_5SM1004TMEM4LOAD26SM100_TMEM_LOAD_32dp32b32xES13_NS14_INS15_ILi1ELi4ELi3EEES18_NSW_INS5_IJS19_NSA_ILi32EEEEEENS5_IJS1Z_SB_EEEEEEENS4_39AutoVectorizingCopyWithAssumedAlignmentILi128EEENS4_14SM90_TMA_STOREES23_S25_S25_EEEvvEEEEvNT_6ParamsE) ;  /* 0xffffff5c02847950 */ /* 0x000fea0003c3ffff */
        .weak           $__internal_2_$__cuda_sm10x_tcgen05_guardrail_trap_unallocated_columns_being_dealloced
        .type           $__internal_2_$__cuda_sm10x_tcgen05_guardrail_trap_unallocated_columns_being_dealloced,@function
        .size           $__internal_2_$__cuda_sm10x_tcgen05_guardrail_trap_unallocated_columns_being_dealloced,(.L_x_123 - $__internal_2_$__cuda_sm10x_tcgen05_guardrail_trap_unallocated_columns_being_dealloced)
$__internal_2_$__cuda_sm10x_tcgen05_guardrail_trap_unallocated_columns_being_dealloced:
[----:B------:R-:W-:Y:S05]  /*a1f0*/  BPT.TRAP 0x1 ;  /* 0x000000040000795c */ /* 0x000fea0000300000 */
[----:B------:R-:W-:-:S04]  /*a200*/  HFMA2 R3, -RZ, RZ, 0, 0 ;  /* 0x00000000ff037431 */ /* 0x000fc800000001ff */
[----:B------:R-:W-:Y:S05]  /*a210*/  RET.REL.NODEC R2 `(_ZN7cutlass13device_kernelINS_4gemm6kernel13GemmUniversalIN4cute5tupleIJiiiiEEENS1_10collective13CollectiveMmaINS1_35MainloopSm100TmaUmmaWarpSpecializedILi2ELi2ELi3ENS5_IJNS4_1CILi1EEESB_SB_EEEEENS5_IJNSA_ILi128EEENSA_ILi160EEENSA_ILi256EEEEEENS_12float_e4m3_tENS5_IJlSB_lEEESI_SJ_NS4_8TiledMMAINS4_8MMA_AtomIJNS4_10MMA_TraitsINS4_19SM100_MMA_F8F6F4_SSEJSI_SI_fSE_SF_NS4_17integral_constantINS4_4UMMA5MajorELSQ_0EEESR_NSO_INSP_7ScaleInELSS_0EEEST_EEEEEENS4_6LayoutISC_NS5_IJNSA_ILi0EEESX_SX_EEEEENS5_IJNS4_10UnderscoreES10_S10_EEEEENS4_13SM90_TMA_LOADENS4_14ComposedLayoutINS4_7SwizzleILi3ELi4ELi3EEENS4_18smem_ptr_flag_bitsILi8EEENSW_INS5_IJNSA_ILi8EEESE_EEENS5_IJSE_SB_EEEEEEEvNS4_8identityES13_S1D_vS1E_EENS_8epilogue10collective18CollectiveEpilogueINS1G_23Sm100TmaWarpSpecializedILi1ELi1ELi160ELb0ELb0EEEJSH_NS5_IJNSW_ISE_SB_EENSW_ISF_SB_EEEEESI_SJ_SI_SJ_NS1G_6fusion15FusionCallbacksIS1K_NS1O_17LinearCombinationISI_fSI_fLNS_15FloatRoundStyleE2EEESH_S1N_JEEENS4_5SM1004TMEM4LOAD26SM100_TMEM_LOAD_32dp32b32xES13_NS14_INS15_ILi1ELi4ELi3EEES18_NSW_INS5_IJS19_NSA_ILi32EEEEEENS5_IJS1Z_SB_EEEEEEENS4_39AutoVectorizingCopyWithAssumedAlignmentILi128EEENS4_14SM90_TMA_STOREES23_S25_S25_EEEvvEEEEvNT_6ParamsE) ;  /* 0xffffff5c02787950 */ /* 0x000fea0003c3ffff */
.L_x_122:
[----:B------:R-:W-:-:S00]  /*a220*/  BRA `(.L_x_122) ;  /* 0xfffffffc00fc7947 */ /* 0x000fc0000383ffff */
[----:B------:R-:W-:-:S00]  /*a230*/  NOP ;  /* 0x0000000000007918 */ /* 0x000fc00000000000 */
        /* <DEDUP_REMOVED lines=12> */
.L_x_123:


//--------------------- .nv.global.init           --------------------------
	.section	.nv.global.init,"aw",@progbits
.nv.global.init:
	.type		$str$27,@object
	.size		$str$27,($str$28 - $str$27)
$str$27:
        /*0000*/ 	.byte	0x28, 0x61, 0x64, 0x64, 0x72, 0x65, 0x73, 0x73, 0x20, 0x26, 0x20, 0x6d, 0x61, 0x73, 0x6b, 0x29
        /*0010*/ 	.byte	0x20, 0x3d, 0x3d, 0x20, 0x30, 0x00
	.type		$str$28,@object
	.size		$str$28,($str$26 - $str$28)
$str$28:
        /*0016*/ 	.byte	0x2f, 0x74, 0x6d, 0x70, 0x2f, 0x63, 0x75, 0x74, 0x6c, 0x61, 0x73, 0x73, 0x5f, 0x73, 0x77, 0x65
        /*0026*/ 	.byte	0x65, 0x70, 0x5f, 0x73, 0x72, 0x63, 0x2f, 0x69, 0x6e, 0x63, 0x6c, 0x75, 0x64, 0x65, 0x2f, 0x63
        /*0036*/ 	.byte	0x75, 0x74, 0x65, 0x2f, 0x70, 0x6f, 0x69, 0x6e, 0x74, 0x65, 0x72, 0x5f, 0x66, 0x6c, 0x61, 0x67
        /*0046*/ 	.byte	0x67, 0x65, 0x64, 0x2e, 0x68, 0x70, 0x70, 0x00
	.type		$str$26,@object
	.size		$str$26,($str$25 - $str$26)
$str$26:
        /*004e*/ 	.byte	0x2f, 0x74, 0x6d, 0x70, 0x2f, 0x63, 0x75, 0x74, 0x6c, 0x61, 0x73, 0x73, 0x5f, 0x73, 0x77, 0x65
        /*005e*/ 	.byte	0x65, 0x70, 0x5f, 0x73, 0x72, 0x63, 0x2f, 0x69, 0x6e, 0x63, 0x6c, 0x75, 0x64, 0x65, 0x2f, 0x63
        /*006e*/ 	.byte	0x75, 0x74, 0x65, 0x2f, 0x61, 0x74, 0x6f, 0x6d, 0x2f, 0x63, 0x6f, 0x70, 0x79, 0x5f, 0x74, 0x72
        /*007e*/ 	.byte	0x61, 0x69, 0x74, 0x73, 0x5f, 0x73, 0x6d, 0x31, 0x30, 0x30, 0x2e, 0x68, 0x70, 0x70, 0x00
	.type		$str$25,@object
	.size		$str$25,(__unnamed_1 - $str$25)
$str$25:
        /*008d*/ 	.byte	0x28, 0x28, 0x75, 0x69, 0x6e, 0x74, 0x33, 0x32, 0x5f, 0x74, 0x28, 0x74, 0x68, 0x72, 0x65, 0x61
        /*009d*/ 	.byte	0x64, 0x49, 0x64, 0x78, 0x2e, 0x78, 0x29, 0x20, 0x2f, 0x20, 0x33, 0x32, 0x29, 0x20, 0x25, 0x20
        /*00ad*/ 	.byte	0x34, 0x29, 0x20, 0x3d, 0x3d, 0x20, 0x28, 0x28, 0x28, 0x74, 0x6d, 0x65, 0x6d, 0x5f, 0x61, 0x64
        /*00bd*/ 	.byte	0x64, 0x72, 0x20, 0x3e, 0x3e, 0x20, 0x31, 0x36, 0x29, 0x20, 0x2f, 0x20, 0x33, 0x32, 0x29, 0x20
        /*00cd*/ 	.byte	0x25, 0x20, 0x34, 0x29, 0x00
	.type		__unnamed_1,@object
	.size		__unnamed_1,(__unnamed_2 - __unnamed_1)
__unnamed_1:
        /* <DEDUP_REMOVED lines=26> */
	.type		__unnamed_2,@object
	.size		__unnamed_2,(.L_2 - __unnamed_2)
__unnamed_2:
        /* <DEDUP_REMOVED lines=40> */
        /*04f2*/ 	.byte	0x74, 0x65, 0x3a, 0x3a, 0x43, 0x3c, 0x30, 0x3e, 0x3e, 0x3e, 0x3e, 0x5d, 0x00
.L_2:


//--------------------- .nv.shared._ZN7cutlass13device_kernelINS_4gemm6kernel13GemmUniversalIN4cute5tupleIJiiiiEEENS1_10collective13CollectiveMmaINS1_35MainloopSm100TmaUmmaWarpSpecializedILi2ELi2ELi3ENS5_IJNS4_1CILi1EEESB_SB_EEEEENS5_IJNSA_ILi128EEENSA_ILi160EEENSA_ILi256EEEEEENS_12float_e4m3_tENS5_IJlSB_lEEESI_SJ_NS4_8TiledMMAINS4_8MMA_AtomIJNS4_10MMA_TraitsINS4_19SM100_MMA_F8F6F4_SSEJSI_SI_fSE_SF_NS4_17integral_constantINS4_4UMMA5MajorELSQ_0EEESR_NSO_INSP_7ScaleInELSS_0EEEST_EEEEEENS4_6LayoutISC_NS5_IJNSA_ILi0EEESX_SX_EEEEENS5_IJNS4_10UnderscoreES10_S10_EEEEENS4_13SM90_TMA_LOADENS4_14ComposedLayoutINS4_7SwizzleILi3ELi4ELi3EEENS4_18smem_ptr_flag_bitsILi8EEENSW_INS5_IJNSA_ILi8EEESE_EEENS5_IJSE_SB_EEEEEEEvNS4_8identityES13_S1D_vS1E_EENS_8epilogue10collective18CollectiveEpilogueINS1G_23Sm100TmaWarpSpecializedILi1ELi1ELi160ELb0ELb0EEEJSH_NS5_IJNSW_ISE_SB_EENSW_ISF_SB_EEEEESI_SJ_SI_SJ_NS1G_6fusion15FusionCallbacksIS1K_NS1O_17LinearCombinationISI_fSI_fLNS_15FloatRoundStyleE2EEESH_S1N_JEEENS4_5SM1004TMEM4LOAD26SM100_TMEM_LOAD_32dp32b32xES13_NS14_INS15_ILi1ELi4ELi3EEES18_NSW_INS5_IJS19_NSA_ILi32EEEEEENS5_IJS1Z_SB_EEEEEEENS4_39AutoVectorizingCopyWithAssumedAlignmentILi128EEENS4_14SM90_TMA_STOREES23_S25_S25_EEEvvEEEEvNT_6ParamsE --------------------------
	.section	.nv.shared._ZN7cutlass13device_kernelINS_4gemm6kernel13GemmUniversalIN4cute5tupleIJiiiiEEENS1_10collective13CollectiveMmaINS1_35MainloopSm100TmaUmmaWarpSpecializedILi2ELi2ELi3ENS5_IJNS4_1CILi1EEESB_SB_EEEEENS5_IJNSA_ILi128EEENSA_ILi160EEENSA_ILi256EEEEEENS_12float_e4m3_tENS5_IJlSB_lEEESI_SJ_NS4_8TiledMMAINS4_8MMA_AtomIJNS4_10MMA_TraitsINS4_19SM100_MMA_F8F6F4_SSEJSI_SI_fSE_SF_NS4_17integral_constantINS4_4UMMA5MajorELSQ_0EEESR_NSO_INSP_7ScaleInELSS_0EEEST_EEEEEENS4_6LayoutISC_NS5_IJNSA_ILi0EEESX_SX_EEEEENS5_IJNS4_10UnderscoreES10_S10_EEEEENS4_13SM90_TMA_LOADENS4_14ComposedLayoutINS4_7SwizzleILi3ELi4ELi3EEENS4_18smem_ptr_flag_bitsILi8EEENSW_INS5_IJNSA_ILi8EEESE_EEENS5_IJSE_SB_EEEEEEEvNS4_8identityES13_S1D_vS1E_EENS_8epilogue10collective18CollectiveEpilogueINS1G_23Sm100TmaWarpSpecializedILi1ELi1ELi160ELb0ELb0EEEJSH_NS5_IJNSW_ISE_SB_EENSW_ISF_SB_EEEEESI_SJ_SI_SJ_NS1G_6fusion15FusionCallbacksIS1K_NS1O_17LinearCombinationISI_fSI_fLNS_15FloatRoundStyleE2EEESH_S1N_JEEENS4_5SM1004TMEM4LOAD26SM100_TMEM_LOAD_32dp32b32xES13_NS14_INS15_ILi1ELi4ELi3EEES18_NSW_INS5_IJS19_NSA_ILi32EEEEEENS5_IJS1Z_SB_EEEEEEENS4_39AutoVectorizingCopyWithAssumedAlignmentILi128EEENS4_14SM90_TMA_STOREES23_S25_S25_EEEvvEEEEvNT_6ParamsE,"aw",@nobits
	.sectionflags	@""
	.align	16
	.zero		1024


//--------------------- .nv.shared.reserved.0     --------------------------
	.section	.nv.shared.reserved.0,"aw",@nobits
	.weak		__nv_reservedSMEM_offset_0_alias
	.size		__nv_reservedSMEM_offset_0_alias, 0, 64
	.other		__nv_reservedSMEM_offset_0_alias,@"STO_CUDA_RESERVED_SHARED STV_DEFAULT"
__nv_reservedSMEM_offset_0_alias:
	.zero		0
.nv.shared.reserved.0:
	.zero		64
	.weak		__nv_reservedSMEM_tcgen05_partition
	.type		__nv_reservedSMEM_tcgen05_partition,@object
	.size		__nv_reservedSMEM_tcgen05_partition,(.L_0 - __nv_reservedSMEM_tcgen05_partition)
__nv_reservedSMEM_tcgen05_partition:
	.zero		32
.L_0:


//--------------------- .nv.global                --------------------------
	.section	.nv.global,"aw",@nobits
.nv.global:
	.type		_ZN40_INTERNAL_b6c60241_4_k_cu_788e1137_164884cute1_E,@object
	.size		_ZN40_INTERNAL_b6c60241_4_k_cu_788e1137_164884cute1_E,(_ZN40_INTERNAL_b6c60241_4_k_cu_788e1137_164884cuda3std3__45__cpo6cbeginE - _ZN40_INTERNAL_b6c60241_4_k_cu_788e1137_164884cute1_E)
_ZN40_INTERNAL_b6c60241_4_k_cu_788e1137_164884cute1_E:
	.zero		1
	.type		_ZN40_INTERNAL_b6c60241_4_k_cu_788e1137_164884cuda3std3__45__cpo6cbeginE,@object
	.size		_ZN40_INTERNAL_b6c60241_4_k_cu_788e1137_164884cuda3std3__45__cpo6cbeginE,(_ZN40_INTERNAL_b6c60241_4_k_cu_788e1137_164884cuda3std3__48in_placeE - _ZN40_INTERNAL_b6c60241_4_k_cu_788e1137_164884cuda3std3__45__cpo6cbeginE)
_ZN40_INTERNAL_b6c60241_4_k_cu_788e1137_164884cuda3std3__45__cpo6cbeginE:
	.zero		1
	.type		_ZN40_INTERNAL_b6c60241_4_k_cu_788e1137_164884cuda3std3__48in_placeE,@object
	.size		_ZN40_INTERNAL_b6c60241_4_k_cu_788e1137_164884cuda3std3__48in_placeE,(_ZN40_INTERNAL_b6c60241_4_k_cu_788e1137_164884cuda3std6ranges3__45__cpo9iter_moveE - _ZN40_INTERNAL_b6c60241_4_k_cu_788e1137_164884cuda3std3__48in_placeE)
_ZN40_INTERNAL_b6c60241_4_k_cu_788e1137_164884cuda3std3__48in_placeE:
	.zero		1
	.type		_ZN40_INTERNAL_b6c60241_4_k_cu_788e1137_164884cuda3std6ranges3__45__cpo9iter_moveE,@object
	.size		_ZN40_INTERNAL_b6c60241_4_k_cu_788e1137_164884cuda3std6ranges3__45__cpo9iter_moveE,(_ZN40_INTERNAL_b6c60241_4_k_cu_788e1137_164884cuda3std3__45__cpo5beginE - _ZN40_INTERNAL_b6c60241_4_k_cu_788e1137_164884cuda3std6ranges3__45__cpo9iter_moveE)
_ZN40_INTERNAL_b6c60241_4_k_cu_788e1137_164884cuda3std6ranges3__45__cpo9iter_moveE:
	.zero		1
	.type		_ZN40_INTERNAL_b6c60241_4_k_cu_788e1137_164884cuda3std3__45__cpo5beginE,@object
	.size		_ZN40_INTERNAL_b6c60241_4_k_cu_788e1137_164884cuda3std3__45__cpo5beginE,(_ZN40_INTERNAL_b6c60241_4_k_cu_788e1137_164884cuda3std3__442_GLOBAL__N__b6c60241_4_k_cu_788e1137_164886ignoreE - _ZN40_INTERNAL_b6c60241_4_k_cu_788e1137_164884cuda3std3__45__cpo5beginE)
_ZN40_INTERNAL_b6c60241_4_k_cu_788e1137_164884cuda3std3__45__cpo5beginE:
	.zero		1
	.type		_ZN40_INTERNAL_b6c60241_4_k_cu_788e1137_164884cuda3std3__442_GLOBAL__N__b6c60241_4_k_cu_788e1137_164886ignoreE,@object
	.size		_ZN40_INTERNAL_b6c60241_4_k_cu_788e1137_164884cuda3std3__442_GLOBAL__N__b6c60241_4_k_cu_788e1137_164886ignoreE,(_ZN40_INTERNAL_b6c60241_4_k_cu_788e1137_164884cute7productE - _ZN40_INTERNAL_b6c60241_4_k_cu_788e1137_164884cuda3std3__442_GLOBAL__N__b6c60241_4_k_cu_788e1137_164886ignoreE)
_ZN40_INTERNAL_b6c60241_4_k_cu_788e1137_164884cuda3std3__442_GLOBAL__N__b6c60241_4_k_cu_788e1137_164886ignoreE:
	.zero		1
	.type		_ZN40_INTERNAL_b6c60241_4_k_cu_788e1137_164884cute7productE,@object
	.size		_ZN40_INTERNAL_b6c60241_4_k_cu_788e1137_164884cute7productE,(_ZN40_INTERNAL_b6c60241_4_k_cu_788e1137_164884cuda3std3__45__cpo3endE - _ZN40_INTERNAL_b6c60241_4_k_cu_788e1137_164884cute7productE)
_ZN40_INTERNAL_b6c60241_4_k_cu_788e1137_164884cute7productE:
	.zero		1
	.type		_ZN40_INTERNAL_b6c60241_4_k_cu_788e1137_164884cuda3std3__45__cpo3endE,@object
	.size		_ZN40_INTERNAL_b6c60241_4_k_cu_788e1137_164884cuda3std3__45__cpo3endE,(_ZN40_INTERNAL_b6c60241_4_k_cu_788e1137_164884cuda3std3__419piecewise_constructE - _ZN40_INTERNAL_b6c60241_4_k_cu_788e1137_164884cuda3std3__45__cpo3endE)
_ZN40_INTERNAL_b6c60241_4_k_cu_788e1137_164884cuda3std3__45__cpo3endE:
	.zero		1
	.type		_ZN40_INTERNAL_b6c60241_4_k_cu_788e1137_164884cuda3std3__419piecewise_constructE,@object
	.size		_ZN40_INTERNAL_b6c60241_4_k_cu_788e1137_164884cuda3std3__419piecewise_constructE,(_ZN40_INTERNAL_b6c60241_4_k_cu_788e1137_164884cuda3std3__45__cpo4cendE - _ZN40_INTERNAL_b6c60241_4_k_cu_788e1137_164884cuda3std3__419piecewise_constructE)
_ZN40_INTERNAL_b6c60241_4_k_cu_788e1137_164884cuda3std3__419piecewise_constructE:
	.zero		1
	.type		_ZN40_INTERNAL_b6c60241_4_k_cu_788e1137_164884cuda3std3__45__cpo4cendE,@object
	.size		_ZN40_INTERNAL_b6c60241_4_k_cu_788e1137_164884cuda3std3__45__cpo4cendE,(_ZN40_INTERNAL_b6c60241_4_k_cu_788e1137_164884cuda3std6ranges3__45__cpo4swapE - _ZN40_INTERNAL_b6c60241_4_k_cu_788e1137_164884cuda3std3__45__cpo4cendE)
_ZN40_INTERNAL_b6c60241_4_k_cu_788e1137_164884cuda3std3__45__cpo4cendE:
	.zero		1
	.type		_ZN40_INTERNAL_b6c60241_4_k_cu_788e1137_164884cuda3std6ranges3__45__cpo4swapE,@object
	.size		_ZN40_INTERNAL_b6c60241_4_k_cu_788e1137_164884cuda3std6ranges3__45__cpo4swapE,(.L_10 - _ZN40_INTERNAL_b6c60241_4_k_cu_788e1137_164884cuda3std6ranges3__45__cpo4swapE)
_ZN40_INTERNAL_b6c60241_4_k_cu_788e1137_164884cuda3std6ranges3__45__cpo4swapE:
	.zero		1
.L_10:


//--------------------- .nv.constant0._ZN7cutlass13device_kernelINS_4gemm6kernel13GemmUniversalIN4cute5tupleIJiiiiEEENS1_10collective13CollectiveMmaINS1_35MainloopSm100TmaUmmaWarpSpecializedILi2ELi2ELi3ENS5_IJNS4_1CILi1EEESB_SB_EEEEENS5_IJNSA_ILi128EEENSA_ILi160EEENSA_ILi256EEEEEENS_12float_e4m3_tENS5_IJlSB_lEEESI_SJ_NS4_8TiledMMAINS4_8MMA_AtomIJNS4_10MMA_TraitsINS4_19SM100_MMA_F8F6F4_SSEJSI_SI_fSE_SF_NS4_17integral_constantINS4_4UMMA5MajorELSQ_0EEESR_NSO_INSP_7ScaleInELSS_0EEEST_EEEEEENS4_6LayoutISC_NS5_IJNSA_ILi0EEESX_SX_EEEEENS5_IJNS4_10UnderscoreES10_S10_EEEEENS4_13SM90_TMA_LOADENS4_14ComposedLayoutINS4_7SwizzleILi3ELi4ELi3EEENS4_18smem_ptr_flag_bitsILi8EEENSW_INS5_IJNSA_ILi8EEESE_EEENS5_IJSE_SB_EEEEEEEvNS4_8identityES13_S1D_vS1E_EENS_8epilogue10collective18CollectiveEpilogueINS1G_23Sm100TmaWarpSpecializedILi1ELi1ELi160ELb0ELb0EEEJSH_NS5_IJNSW_ISE_SB_EENSW_ISF_SB_EEEEESI_SJ_SI_SJ_NS1G_6fusion15FusionCallbacksIS1K_NS1O_17LinearCombinationISI_fSI_fLNS_15FloatRoundStyleE2EEESH_S1N_JEEENS4_5SM1004TMEM4LOAD26SM100_TMEM_LOAD_32dp32b32xES13_NS14_INS15_ILi1ELi4ELi3EEES18_NSW_INS5_IJS19_NSA_ILi32EEEEEENS5_IJS1Z_SB_EEEEEEENS4_39AutoVectorizingCopyWithAssumedAlignmentILi128EEENS4_14SM90_TMA_STOREES23_S25_S25_EEEvvEEEEvNT_6ParamsE --------------------------
	.section	.nv.constant0._ZN7cutlass13device_kernelINS_4gemm6kernel13GemmUniversalIN4cute5tupleIJiiiiEEENS1_10collective13CollectiveMmaINS1_35MainloopSm100TmaUmmaWarpSpecializedILi2ELi2ELi3ENS5_IJNS4_1CILi1EEESB_SB_EEEEENS5_IJNSA_ILi128EEENSA_ILi160EEENSA_ILi256EEEEEENS_12float_e4m3_tENS5_IJlSB_lEEESI_SJ_NS4_8TiledMMAINS4_8MMA_AtomIJNS4_10MMA_TraitsINS4_19SM100_MMA_F8F6F4_SSEJSI_SI_fSE_SF_NS4_17integral_constantINS4_4UMMA5MajorELSQ_0EEESR_NSO_INSP_7ScaleInELSS_0EEEST_EEEEEENS4_6LayoutISC_NS5_IJNSA_ILi0EEESX_SX_EEEEENS5_IJNS4_10UnderscoreES10_S10_EEEEENS4_13SM90_TMA_LOADENS4_14ComposedLayoutINS4_7SwizzleILi3ELi4ELi3EEENS4_18smem_ptr_flag_bitsILi8EEENSW_INS5_IJNSA_ILi8EEESE_EEENS5_IJSE_SB_EEEEEEEvNS4_8identityES13_S1D_vS1E_EENS_8epilogue10collective18CollectiveEpilogueINS1G_23Sm100TmaWarpSpecializedILi1ELi1ELi160ELb0ELb0EEEJSH_NS5_IJNSW_ISE_SB_EENSW_ISF_SB_EEEEESI_SJ_SI_SJ_NS1G_6fusion15FusionCallbacksIS1K_NS1O_17LinearCombinationISI_fSI_fLNS_15FloatRoundStyleE2EEESH_S1N_JEEENS4_5SM1004TMEM4LOAD26SM100_TMEM_LOAD_32dp32b32xES13_NS14_INS15_ILi1ELi4ELi3EEES18_NSW_INS5_IJS19_NSA_ILi32EEEEEENS5_IJS1Z_SB_EEEEEEENS4_39AutoVectorizingCopyWithAssumedAlignmentILi128EEENS4_14SM90_TMA_STOREES23_S25_S25_EEEvvEEEEvNT_6ParamsE,"a",@progbits
	.sectionflags	@""
	.align	4
.nv.constant0._ZN7cutlass13device_kernelINS_4gemm6kernel13GemmUniversalIN4cute5tupleIJiiiiEEENS1_10collective13CollectiveMmaINS1_35MainloopSm100TmaUmmaWarpSpecializedILi2ELi2ELi3ENS5_IJNS4_1CILi1EEESB_SB_EEEEENS5_IJNSA_ILi128EEENSA_ILi160EEENSA_ILi256EEEEEENS_12float_e4m3_tENS5_IJlSB_lEEESI_SJ_NS4_8TiledMMAINS4_8MMA_AtomIJNS4_10MMA_TraitsINS4_19SM100_MMA_F8F6F4_SSEJSI_SI_fSE_SF_NS4_17integral_constantINS4_4UMMA5MajorELSQ_0EEESR_NSO_INSP_7ScaleInELSS_0EEEST_EEEEEENS4_6LayoutISC_NS5_IJNSA_ILi0EEESX_SX_EEEEENS5_IJNS4_10UnderscoreES10_S10_EEEEENS4_13SM90_TMA_LOADENS4_14ComposedLayoutINS4_7SwizzleILi3ELi4ELi3EEENS4_18smem_ptr_flag_bitsILi8EEENSW_INS5_IJNSA_ILi8EEESE_EEENS5_IJSE_SB_EEEEEEEvNS4_8identityES13_S1D_vS1E_EENS_8epilogue10collective18CollectiveEpilogueINS1G_23Sm100TmaWarpSpecializedILi1ELi1ELi160ELb0ELb0EEEJSH_NS5_IJNSW_ISE_SB_EENSW_ISF_SB_EEEEESI_SJ_SI_SJ_NS1G_6fusion15FusionCallbacksIS1K_NS1O_17LinearCombinationISI_fSI_fLNS_15FloatRoundStyleE2EEESH_S1N_JEEENS4_5SM1004TMEM4LOAD26SM100_TMEM_LOAD_32dp32b32xES13_NS14_INS15_ILi1ELi4ELi3EEES18_NSW_INS5_IJS19_NSA_ILi32EEEEEENS5_IJS1Z_SB_EEEEEEENS4_39AutoVectorizingCopyWithAssumedAlignmentILi128EEENS4_14SM90_TMA_STOREES23_S25_S25_EEEvvEEEEvNT_6ParamsE:
	.zero		2944


//--------------------- SYMBOLS --------------------------

	.type		.nv.reservedSmem.offset0,@object
	.size		.nv.reservedSmem.offset0,0x4
	.type		.nv.reservedSmem.cap,@object
	.size		.nv.reservedSmem.cap,0x4
	.type		__assertfail,@function
